	.target	sm_100a

	.elftype	@"ET_EXEC"


//--------------------- .note.nv.tkinfo           --------------------------
	.section	.note.nv.tkinfo,"",@"SHT_NOTE"
	.sectionflags	@"SHF_NOTE_NV_TKINFO"
	.tkinfo
        /*0018*/ 	.word	0x00000002
        /*0030*/ 	.string	""
        /*0030*/ 	.string	"ptxas"
        /*0030*/ 	.string	"Cuda compilation tools, release 13.0, V13.0.88"
        /*0030*/ 	.string	"Build cuda_13.0.r13.0/compiler.36424714_0"
        /*0030*/ 	.string	"-arch sm_100a -m 64 "



//--------------------- .note.nv.cuinfo           --------------------------
	.section	.note.nv.cuinfo,"",@"SHT_NOTE"
	.sectionflags	@"SHF_NOTE_NV_CUINFO"
        /*0018*/ 	.short	0x0002
        /*001a*/ 	.short	0x0064
        /*001c*/ 	.short	0x0082
	.zero		2


//--------------------- .nv.info                  --------------------------
	.section	.nv.info,"",@"SHT_CUDA_INFO"
	.align	4


	//----- nvinfo : EIATTR_REGCOUNT
	.align		4
        /*0000*/ 	.byte	0x04, 0x2f
        /*0002*/ 	.short	(.L_19 - .L_18)
	.align		4
.L_18:
        /*0004*/ 	.word	index@(_ZN7cutlass13device_kernelINS_4gemm6kernel13GemmUniversalIN4cute5tupleIJiiiiEEENS1_10collective13CollectiveMmaINS1_35MainloopSm100TmaUmmaWarpSpecializedILi2ELi2ELi4ENS5_IJNS4_1CILi2EEENSA_ILi1EEESC_EEEEENS5_IJNSA_ILi256EEENSA_ILi96EEESF_EEENS_6half_tENS5_IJlSC_lEEESI_SJ_NS4_8TiledMMAINS4_8MMA_AtomIJNS4_26SM100_MMA_F16BF16_2x1SM_SSISI_SI_fLi256ELi96ELNS4_4UMMA5MajorE0ELSO_0ELNSN_7ScaleInE0ELSP_0EEEEEENS4_6LayoutINS5_IJSC_SC_SC_EEENS5_IJNSA_ILi0EEESU_SU_EEEEENS5_IJNS4_10UnderscoreESX_SX_EEEEENS4_18SM100_TMA_2SM_LOADENS4_14ComposedLayoutINS4_7SwizzleILi3ELi4ELi3EEENS4_18smem_ptr_flag_bitsILi16EEENSS_INS5_IJNSA_ILi8EEENSA_ILi64EEEEEENS5_IJS17_SC_EEEEEEEvNS4_8identityES10_S1B_vS1C_EENS_8epilogue10collective18CollectiveEpilogueINS1E_23Sm100TmaWarpSpecializedILi3ELi2ELi32ELb1ELb0EEEJNS5_IJNSA_ILi128EEESG_SF_EEENS5_IJNSS_IS1J_SC_EENSS_INSA_ILi32EEESC_EEEEESI_SJ_SI_SJ_NS1E_6fusion15FusionCallbacksIS1I_NS1P_17LinearCombinationISI_fSI_fLNS_15FloatRoundStyleE2EEES1K_S1O_JEEENS4_5SM1004TMEM4LOAD26SM100_TMEM_LOAD_32dp32b32xENS4_13SM90_TMA_LOADENS11_INS12_ILi2ELi4ELi3EEES15_NSS_INS5_IJS16_S1M_EEENS5_IJS1M_SC_EEEEEEENS4_39AutoVectorizingCopyWithAssumedAlignmentILi128EEENS4_14SM90_TMA_STOREES24_S26_S26_EEEvvEEEEvNT_6ParamsE)
        /*0008*/ 	.word	0x00000073


	//----- nvinfo : EIATTR_FRAME_SIZE
	.align		4
.L_19:
        /*000c*/ 	.byte	0x04, 0x11
        /*000e*/ 	.short	(.L_21 - .L_20)
	.align		4
.L_20:
        /*0010*/ 	.word	index@($__internal_2_$__cuda_sm10x_tcgen05_guardrail_trap_unallocated_columns_being_dealloced)
        /*0014*/ 	.word	0x00000000


	//----- nvinfo : EIATTR_FRAME_SIZE
	.align		4
.L_21:
        /*0018*/ 	.byte	0x04, 0x11
        /*001a*/ 	.short	(.L_23 - .L_22)
	.align		4
.L_22:
        /*001c*/ 	.word	index@($__internal_1_$__cuda_sm10x_tcgen05_guardrail_trap_phase_invalid_during_alloc)
        /*0020*/ 	.word	0x00000000


	//----- nvinfo : EIATTR_FRAME_SIZE
	.align		4
.L_23:
        /*0024*/ 	.byte	0x04, 0x11
        /*0026*/ 	.short	(.L_25 - .L_24)
	.align		4
.L_24:
        /*0028*/ 	.word	index@($__internal_0_$__cuda_sm10x_tcgen05_guardrail_trap_col_being_dealloced_not_returned_by_alloc)
        /*002c*/ 	.word	0x00000000


	//----- nvinfo : EIATTR_FRAME_SIZE
	.align		4
.L_25:
        /*0030*/ 	.byte	0x04, 0x11
        /*0032*/ 	.short	(.L_27 - .L_26)
	.align		4
.L_26:
        /*0034*/ 	.word	index@(_ZN7cutlass13device_kernelINS_4gemm6kernel13GemmUniversalIN4cute5tupleIJiiiiEEENS1_10collective13CollectiveMmaINS1_35MainloopSm100TmaUmmaWarpSpecializedILi2ELi2ELi4ENS5_IJNS4_1CILi2EEENSA_ILi1EEESC_EEEEENS5_IJNSA_ILi256EEENSA_ILi96EEESF_EEENS_6half_tENS5_IJlSC_lEEESI_SJ_NS4_8TiledMMAINS4_8MMA_AtomIJNS4_26SM100_MMA_F16BF16_2x1SM_SSISI_SI_fLi256ELi96ELNS4_4UMMA5MajorE0ELSO_0ELNSN_7ScaleInE0ELSP_0EEEEEENS4_6LayoutINS5_IJSC_SC_SC_EEENS5_IJNSA_ILi0EEESU_SU_EEEEENS5_IJNS4_10UnderscoreESX_SX_EEEEENS4_18SM100_TMA_2SM_LOADENS4_14ComposedLayoutINS4_7SwizzleILi3ELi4ELi3EEENS4_18smem_ptr_flag_bitsILi16EEENSS_INS5_IJNSA_ILi8EEENSA_ILi64EEEEEENS5_IJS17_SC_EEEEEEEvNS4_8identityES10_S1B_vS1C_EENS_8epilogue10collective18CollectiveEpilogueINS1E_23Sm100TmaWarpSpecializedILi3ELi2ELi32ELb1ELb0EEEJNS5_IJNSA_ILi128EEESG_SF_EEENS5_IJNSS_IS1J_SC_EENSS_INSA_ILi32EEESC_EEEEESI_SJ_SI_SJ_NS1E_6fusion15FusionCallbacksIS1I_NS1P_17LinearCombinationISI_fSI_fLNS_15FloatRoundStyleE2EEES1K_S1O_JEEENS4_5SM1004TMEM4LOAD26SM100_TMEM_LOAD_32dp32b32xENS4_13SM90_TMA_LOADENS11_INS12_ILi2ELi4ELi3EEES15_NSS_INS5_IJS16_S1M_EEENS5_IJS1M_SC_EEEEEEENS4_39AutoVectorizingCopyWithAssumedAlignmentILi128EEENS4_14SM90_TMA_STOREES24_S26_S26_EEEvvEEEEvNT_6ParamsE)
        /*0038*/ 	.word	0x00000000


	//----- nvinfo : EIATTR_MIN_STACK_SIZE
	.align		4
.L_27:
        /*003c*/ 	.byte	0x04, 0x12
        /*003e*/ 	.short	(.L_29 - .L_28)
	.align		4
.L_28:
        /*0040*/ 	.word	index@(_ZN7cutlass13device_kernelINS_4gemm6kernel13GemmUniversalIN4cute5tupleIJiiiiEEENS1_10collective13CollectiveMmaINS1_35MainloopSm100TmaUmmaWarpSpecializedILi2ELi2ELi4ENS5_IJNS4_1CILi2EEENSA_ILi1EEESC_EEEEENS5_IJNSA_ILi256EEENSA_ILi96EEESF_EEENS_6half_tENS5_IJlSC_lEEESI_SJ_NS4_8TiledMMAINS4_8MMA_AtomIJNS4_26SM100_MMA_F16BF16_2x1SM_SSISI_SI_fLi256ELi96ELNS4_4UMMA5MajorE0ELSO_0ELNSN_7ScaleInE0ELSP_0EEEEEENS4_6LayoutINS5_IJSC_SC_SC_EEENS5_IJNSA_ILi0EEESU_SU_EEEEENS5_IJNS4_10UnderscoreESX_SX_EEEEENS4_18SM100_TMA_2SM_LOADENS4_14ComposedLayoutINS4_7SwizzleILi3ELi4ELi3EEENS4_18smem_ptr_flag_bitsILi16EEENSS_INS5_IJNSA_ILi8EEENSA_ILi64EEEEEENS5_IJS17_SC_EEEEEEEvNS4_8identityES10_S1B_vS1C_EENS_8epilogue10collective18CollectiveEpilogueINS1E_23Sm100TmaWarpSpecializedILi3ELi2ELi32ELb1ELb0EEEJNS5_IJNSA_ILi128EEESG_SF_EEENS5_IJNSS_IS1J_SC_EENSS_INSA_ILi32EEESC_EEEEESI_SJ_SI_SJ_NS1E_6fusion15FusionCallbacksIS1I_NS1P_17LinearCombinationISI_fSI_fLNS_15FloatRoundStyleE2EEES1K_S1O_JEEENS4_5SM1004TMEM4LOAD26SM100_TMEM_LOAD_32dp32b32xENS4_13SM90_TMA_LOADENS11_INS12_ILi2ELi4ELi3EEES15_NSS_INS5_IJS16_S1M_EEENS5_IJS1M_SC_EEEEEEENS4_39AutoVectorizingCopyWithAssumedAlignmentILi128EEENS4_14SM90_TMA_STOREES24_S26_S26_EEEvvEEEEvNT_6ParamsE)
        /*0044*/ 	.word	0x00000000
.L_29:


//--------------------- .nv.compat                --------------------------
	.section	.nv.compat,"",@"SHT_CUDA_COMPAT_INFO"
	.align	4
        /*0000*/ 	.byte	0x02, 0x09, 0x01, 0x00, 0x02, 0x02, 0x02, 0x00, 0x02, 0x05, 0x05, 0x00, 0x03, 0x07, 0x01, 0x01
        /*0010*/ 	.byte	0x02, 0x03, 0x01, 0x00, 0x02, 0x06, 0x01, 0x00, 0x04, 0x0b, 0x08, 0x00, 0x09, 0x00, 0x00, 0x00
        /*0020*/ 	.byte	0x00, 0x00, 0x00, 0x00


//--------------------- .nv.info._ZN7cutlass13device_kernelINS_4gemm6kernel13GemmUniversalIN4cute5tupleIJiiiiEEENS1_10collective13CollectiveMmaINS1_35MainloopSm100TmaUmmaWarpSpecializedILi2ELi2ELi4ENS5_IJNS4_1CILi2EEENSA_ILi1EEESC_EEEEENS5_IJNSA_ILi256EEENSA_ILi96EEESF_EEENS_6half_tENS5_IJlSC_lEEESI_SJ_NS4_8TiledMMAINS4_8MMA_AtomIJNS4_26SM100_MMA_F16BF16_2x1SM_SSISI_SI_fLi256ELi96ELNS4_4UMMA5MajorE0ELSO_0ELNSN_7ScaleInE0ELSP_0EEEEEENS4_6LayoutINS5_IJSC_SC_SC_EEENS5_IJNSA_ILi0EEESU_SU_EEEEENS5_IJNS4_10UnderscoreESX_SX_EEEEENS4_18SM100_TMA_2SM_LOADENS4_14ComposedLayoutINS4_7SwizzleILi3ELi4ELi3EEENS4_18smem_ptr_flag_bitsILi16EEENSS_INS5_IJNSA_ILi8EEENSA_ILi64EEEEEENS5_IJS17_SC_EEEEEEEvNS4_8identityES10_S1B_vS1C_EENS_8epilogue10collective18CollectiveEpilogueINS1E_23Sm100TmaWarpSpecializedILi3ELi2ELi32ELb1ELb0EEEJNS5_IJNSA_ILi128EEESG_SF_EEENS5_IJNSS_IS1J_SC_EENSS_INSA_ILi32EEESC_EEEEESI_SJ_SI_SJ_NS1E_6fusion15FusionCallbacksIS1I_NS1P_17LinearCombinationISI_fSI_fLNS_15FloatRoundStyleE2EEES1K_S1O_JEEENS4_5SM1004TMEM4LOAD26SM100_TMEM_LOAD_32dp32b32xENS4_13SM90_TMA_LOADENS11_INS12_ILi2ELi4ELi3EEES15_NSS_INS5_IJS16_S1M_EEENS5_IJS1M_SC_EEEEEEENS4_39AutoVectorizingCopyWithAssumedAlignmentILi128EEENS4_14SM90_TMA_STOREES24_S26_S26_EEEvvEEEEvNT_6ParamsE --------------------------
	.section	.nv.info._ZN7cutlass13device_kernelINS_4gemm6kernel13GemmUniversalIN4cute5tupleIJiiiiEEENS1_10collective13CollectiveMmaINS1_35MainloopSm100TmaUmmaWarpSpecializedILi2ELi2ELi4ENS5_IJNS4_1CILi2EEENSA_ILi1EEESC_EEEEENS5_IJNSA_ILi256EEENSA_ILi96EEESF_EEENS_6half_tENS5_IJlSC_lEEESI_SJ_NS4_8TiledMMAINS4_8MMA_AtomIJNS4_26SM100_MMA_F16BF16_2x1SM_SSISI_SI_fLi256ELi96ELNS4_4UMMA5MajorE0ELSO_0ELNSN_7ScaleInE0ELSP_0EEEEEENS4_6LayoutINS5_IJSC_SC_SC_EEENS5_IJNSA_ILi0EEESU_SU_EEEEENS5_IJNS4_10UnderscoreESX_SX_EEEEENS4_18SM100_TMA_2SM_LOADENS4_14ComposedLayoutINS4_7SwizzleILi3ELi4ELi3EEENS4_18smem_ptr_flag_bitsILi16EEENSS_INS5_IJNSA_ILi8EEENSA_ILi64EEEEEENS5_IJS17_SC_EEEEEEEvNS4_8identityES10_S1B_vS1C_EENS_8epilogue10collective18CollectiveEpilogueINS1E_23Sm100TmaWarpSpecializedILi3ELi2ELi32ELb1ELb0EEEJNS5_IJNSA_ILi128EEESG_SF_EEENS5_IJNSS_IS1J_SC_EENSS_INSA_ILi32EEESC_EEEEESI_SJ_SI_SJ_NS1E_6fusion15FusionCallbacksIS1I_NS1P_17LinearCombinationISI_fSI_fLNS_15FloatRoundStyleE2EEES1K_S1O_JEEENS4_5SM1004TMEM4LOAD26SM100_TMEM_LOAD_32dp32b32xENS4_13SM90_TMA_LOADENS11_INS12_ILi2ELi4ELi3EEES15_NSS_INS5_IJS16_S1M_EEENS5_IJS1M_SC_EEEEEEENS4_39AutoVectorizingCopyWithAssumedAlignmentILi128EEENS4_14SM90_TMA_STOREES24_S26_S26_EEEvvEEEEvNT_6ParamsE,"",@"SHT_CUDA_INFO"
	.sectionflags	@""
	.align	4


	//----- nvinfo : EIATTR_CUDA_API_VERSION
	.align		4
        /*0000*/ 	.byte	0x04, 0x37
        /*0002*/ 	.short	(.L_31 - .L_30)
.L_30:
        /*0004*/ 	.word	0x00000082


	//----- nvinfo : EIATTR_KPARAM_INFO
	.align		4
.L_31:
        /*0008*/ 	.byte	0x04, 0x17
        /*000a*/ 	.short	(.L_33 - .L_32)
.L_32:
        /*000c*/ 	.word	0x00000000
        /*0010*/ 	.short	0x0000
        /*0012*/ 	.short	0x0000
        /*0014*/ 	.byte	0x00, 0xf0, 0x01, 0x20


	//----- nvinfo : EIATTR_AT_ENTRY_FRAGMENTS
	.align		4
.L_33:
        /*0018*/ 	.byte	0x04, 0x4f
        /*001a*/ 	.short	(.L_35 - .L_34)


	//   ....[0]....
.L_34:
        /*001c*/ 	.word	0x00000007


	//----- nvinfo : EIATTR_RESERVED_SMEM_USED
	.align		4
.L_35:
        /*0020*/ 	.byte	0x01, 0x41
	.zero		2


	//----- nvinfo : EIATTR_SPARSE_MMA_MASK
	.align		4
        /*0024*/ 	.byte	0x03, 0x50
        /*0026*/ 	.short	0x0000


	//----- nvinfo : EIATTR_TCGEN05_2CTA_USED
	.align		4
        /*0028*/ 	.byte	0x01, 0x52
	.zero		2


	//----- nvinfo : EIATTR_MAXREG_COUNT
	.align		4
        /*002c*/ 	.byte	0x03, 0x1b
        /*002e*/ 	.short	0x00ff


	//----- nvinfo : EIATTR_NUM_BARRIERS
	.align		4
        /*0030*/ 	.byte	0x02, 0x4c
        /*0032*/ 	.byte	0x07
	.zero		1


	//----- nvinfo : EIATTR_EXTERNS
	.align		4
        /*0034*/ 	.byte	0x04, 0x0f
        /*0036*/ 	.short	(.L_37 - .L_36)


	//   ....[0]....
	.align		4
.L_36:
        /*0038*/ 	.word	index@(__assertfail)


	//----- nvinfo : EIATTR_MERCURY_ISA_VERSION
	.align		4
.L_37:
        /*003c*/ 	.byte	0x03, 0x5f
        /*003e*/ 	.short	0x0101


	//----- nvinfo : EIATTR_INT_WARP_WIDE_INSTR_OFFSETS
	.align		4
        /*0040*/ 	.byte	0x04, 0x31
        /*0042*/ 	.short	(.L_39 - .L_38)


	//   ....[0]....
.L_38:
        /*0044*/ 	.word	0x00000ce0


	//   ....[1]....
        /*0048*/ 	.word	0x00000d80


	//   ....[2]....
        /*004c*/ 	.word	0x000024d0


	//   ....[3]....
        /*0050*/ 	.word	0x00004830


	//   ....[4]....
        /*0054*/ 	.word	0x00004860


	//   ....[5]....
        /*0058*/ 	.word	0x00004880


	//   ....[6]....
        /*005c*/ 	.word	0x000051b0


	//   ....[7]....
        /*0060*/ 	.word	0x00005210


	//   ....[8]....
        /*0064*/ 	.word	0x00005310


	//   ....[9]....
        /*0068*/ 	.word	0x000053a0


	//   ....[10]....
        /*006c*/ 	.word	0x00005570


	//   ....[11]....
        /*0070*/ 	.word	0x00005620


	//----- nvinfo : EIATTR_COOP_GROUP_MASK_REGIDS
	.align		4
.L_39:
        /*0074*/ 	.byte	0x04, 0x29
        /*0076*/ 	.short	(.L_41 - .L_40)


	//   ....[0]....
.L_40:
        /*0078*/ 	.word	0xffffffff


	//   ....[1]....
        /*007c*/ 	.word	0xffffffff


	//   ....[2]....
        /*0080*/ 	.word	0xffffffff


	//   ....[3]....
        /*0084*/ 	.word	0xffffffff


	//   ....[4]....
        /*0088*/ 	.word	0xffffffff


	//   ....[5]....
        /*008c*/ 	.word	0xffffffff


	//   ....[6]....
        /*0090*/ 	.word	0xffffffff


	//   ....[7]....
        /*0094*/ 	.word	0xffffffff


	//   ....[8]....
        /*0098*/ 	.word	0xffffffff


	//   ....[9]....
        /*009c*/ 	.word	0xffffffff


	//   ....[10]....
        /*00a0*/ 	.word	0xffffffff


	//   ....[11]....
        /*00a4*/ 	.word	0xffffffff


	//   ....[12]....
        /*00a8*/ 	.word	0xffffffff


	//   ....[13]....
        /*00ac*/ 	.word	0xffffffff


	//----- nvinfo : EIATTR_COOP_GROUP_INSTR_OFFSETS
	.align		4
.L_41:
        /*00b0*/ 	.byte	0x04, 0x28
        /*00b2*/ 	.short	(.L_43 - .L_42)


	//   ....[0]....
.L_42:
        /*00b4*/ 	.word	0x000000e0


	//   ....[1]....
        /*00b8*/ 	.word	0x00000520


	//   ....[2]....
        /*00bc*/ 	.word	0x00000670


	//   ....[3]....
        /*00c0*/ 	.word	0x000007e0


	//   ....[4]....
        /*00c4*/ 	.word	0x000008d0


	//   ....[5]....
        /*00c8*/ 	.word	0x00000a30


	//   ....[6]....
        /*00cc*/ 	.word	0x00000bc0


	//   ....[7]....
        /*00d0*/ 	.word	0x00000e00


	//   ....[8]....
        /*00d4*/ 	.word	0x000023b0


	//   ....[9]....
        /*00d8*/ 	.word	0x00003070


	//   ....[10]....
        /*00dc*/ 	.word	0x00003580


	//   ....[11]....
        /*00e0*/ 	.word	0x00003840


	//   ....[12]....
        /*00e4*/ 	.word	0x00004720


	//   ....[13]....
        /*00e8*/ 	.word	0x00004940


	//----- nvinfo : EIATTR_VRC_CTA_INIT_COUNT
	.align		4
.L_43:
        /*00ec*/ 	.byte	0x02, 0x4a
        /*00ee*/ 	.byte	0x80
	.zero		1


	//----- nvinfo : EIATTR_SYSCALL_OFFSETS
	.align		4
        /*00f0*/ 	.byte	0x04, 0x46
        /*00f2*/ 	.short	(.L_45 - .L_44)


	//   ....[0]....
.L_44:
        /*00f4*/ 	.word	0x00006130


	//   ....[1]....
        /*00f8*/ 	.word	0x00006220


	//   ....[2]....
        /*00fc*/ 	.word	0x00006990


	//   ....[3]....
        /*0100*/ 	.word	0x00007620


	//   ....[4]....
        /*0104*/ 	.word	0x00008290


	//----- nvinfo : EIATTR_MBARRIER_INSTR_OFFSETS
	.align		4
.L_45:
        /*0108*/ 	.byte	0x04, 0x39
        /*010a*/ 	.short	(.L_47 - .L_46)


	//   ....[0]....
.L_46:
        /*010c*/ 	.word	0x00000620
        /*0110*/ 	.word	0x000000ff
        /*0114*/ 	.word	0x00000000
        /*0118*/ 	.short	0x0100
        /*011a*/ 	.byte	0x04
	.zero		1


	//   ....[1]....
        /*011c*/ 	.word	0x00000630
        /*0120*/ 	.word	0x000000ff
        /*0124*/ 	.word	0x00000010
        /*0128*/ 	.short	0x0100
        /*012a*/ 	.byte	0x04
	.zero		1


	//   ....[2]....
        /*012c*/ 	.word	0x00000640
        /*0130*/ 	.word	0x000000ff
        /*0134*/ 	.word	0x00000008
        /*0138*/ 	.short	0x0100
        /*013a*/ 	.byte	0x04
	.zero		1


	//   ....[3]....
        /*013c*/ 	.word	0x00000650
        /*0140*/ 	.word	0x000000ff
        /*0144*/ 	.word	0x00000018
        /*0148*/ 	.short	0x0100
        /*014a*/ 	.byte	0x04
	.zero		1


	//   ....[4]....
        /*014c*/ 	.word	0x00000770
        /*0150*/ 	.word	0x000000ff
        /*0154*/ 	.word	0x00000020
        /*0158*/ 	.short	0x0100
        /*015a*/ 	.byte	0x04
	.zero		1


	//   ....[5]....
        /*015c*/ 	.word	0x00000780
        /*0160*/ 	.word	0x000000ff
        /*0164*/ 	.word	0x00000038
        /*0168*/ 	.short	0x0100
        /*016a*/ 	.byte	0x04
	.zero		1


	//   ....[6]....
        /*016c*/ 	.word	0x00000790
        /*0170*/ 	.word	0x000000ff
        /*0174*/ 	.word	0x00000028
        /*0178*/ 	.short	0x0100
        /*017a*/ 	.byte	0x04
	.zero		1


	//   ....[7]....
        /*017c*/ 	.word	0x000007a0
        /*0180*/ 	.word	0x000000ff
        /*0184*/ 	.word	0x00000040
        /*0188*/ 	.short	0x0100
        /*018a*/ 	.byte	0x04
	.zero		1


	//   ....[8]....
        /*018c*/ 	.word	0x000007b0
        /*0190*/ 	.word	0x000000ff
        /*0194*/ 	.word	0x00000030
        /*0198*/ 	.short	0x0100
        /*019a*/ 	.byte	0x04
	.zero		1


	//   ....[9]....
        /*019c*/ 	.word	0x000007c0
        /*01a0*/ 	.word	0x000000ff
        /*01a4*/ 	.word	0x00000048
        /*01a8*/ 	.short	0x0100
        /*01aa*/ 	.byte	0x04
	.zero		1


	//   ....[10]....
        /*01ac*/ 	.word	0x000008a0
        /*01b0*/ 	.word	0x000000ff
        /*01b4*/ 	.word	0x00000050
        /*01b8*/ 	.short	0x0100
        /*01ba*/ 	.byte	0x04
	.zero		1


	//   ....[11]....
        /*01bc*/ 	.word	0x000008b0
        /*01c0*/ 	.word	0x000000ff
        /*01c4*/ 	.word	0x00000058
        /*01c8*/ 	.short	0x0100
        /*01ca*/ 	.byte	0x04
	.zero		1


	//   ....[12]....
        /*01cc*/ 	.word	0x000009e0
        /*01d0*/ 	.word	0x000000ff
        /*01d4*/ 	.word	0x00000060
        /*01d8*/ 	.short	0x0100
        /*01da*/ 	.byte	0x04
	.zero		1


	//   ....[13]....
        /*01dc*/ 	.word	0x000009f0
        /*01e0*/ 	.word	0x000000ff
        /*01e4*/ 	.word	0x00000070
        /*01e8*/ 	.short	0x0100
        /*01ea*/ 	.byte	0x04
	.zero		1


	//   ....[14]....
        /*01ec*/ 	.word	0x00000a00
        /*01f0*/ 	.word	0x000000ff
        /*01f4*/ 	.word	0x00000068
        /*01f8*/ 	.short	0x0100
        /*01fa*/ 	.byte	0x04
	.zero		1


	//   ....[15]....
        /*01fc*/ 	.word	0x00000a10
        /*0200*/ 	.word	0x000000ff
        /*0204*/ 	.word	0x00000078
        /*0208*/ 	.short	0x0100
        /*020a*/ 	.byte	0x04
	.zero		1


	//   ....[16]....
        /*020c*/ 	.word	0x00000b30
        /*0210*/ 	.word	0x000000ff
        /*0214*/ 	.word	0x00000080
        /*0218*/ 	.short	0x0100
        /*021a*/ 	.byte	0x04
	.zero		1


	//   ....[17]....
        /*021c*/ 	.word	0x00000b40
        /*0220*/ 	.word	0x000000ff
        /*0224*/ 	.word	0x000000a0
        /*0228*/ 	.short	0x0100
        /*022a*/ 	.byte	0x04
	.zero		1


	//   ....[18]....
        /*022c*/ 	.word	0x00000b50
        /*0230*/ 	.word	0x000000ff
        /*0234*/ 	.word	0x00000088
        /*0238*/ 	.short	0x0100
        /*023a*/ 	.byte	0x04
	.zero		1


	//   ....[19]....
        /*023c*/ 	.word	0x00000b60
        /*0240*/ 	.word	0x000000ff
        /*0244*/ 	.word	0x000000a8
        /*0248*/ 	.short	0x0100
        /*024a*/ 	.byte	0x04
	.zero		1


	//   ....[20]....
        /*024c*/ 	.word	0x00000b70
        /*0250*/ 	.word	0x000000ff
        /*0254*/ 	.word	0x00000090
        /*0258*/ 	.short	0x0100
        /*025a*/ 	.byte	0x04
	.zero		1


	//   ....[21]....
        /*025c*/ 	.word	0x00000b80
        /*0260*/ 	.word	0x000000ff
        /*0264*/ 	.word	0x000000b0
        /*0268*/ 	.short	0x0100
        /*026a*/ 	.byte	0x04
	.zero		1


	//   ....[22]....
        /*026c*/ 	.word	0x00000b90
        /*0270*/ 	.word	0x000000ff
        /*0274*/ 	.word	0x00000098
        /*0278*/ 	.short	0x0100
        /*027a*/ 	.byte	0x04
	.zero		1


	//   ....[23]....
        /*027c*/ 	.word	0x00000ba0
        /*0280*/ 	.word	0x000000ff
        /*0284*/ 	.word	0x000000b8
        /*0288*/ 	.short	0x0100
        /*028a*/ 	.byte	0x04
	.zero		1


	//   ....[24]....
        /*028c*/ 	.word	0x00000c90
        /*0290*/ 	.word	0x000000ff
        /*0294*/ 	.word	0x000000c0
        /*0298*/ 	.short	0x0100
        /*029a*/ 	.byte	0x04
	.zero		1


	//   ....[25]....
        /*029c*/ 	.word	0x00000ca0
        /*02a0*/ 	.word	0x000000ff
        /*02a4*/ 	.word	0x000000d0
        /*02a8*/ 	.short	0x0100
        /*02aa*/ 	.byte	0x04
	.zero		1


	//   ....[26]....
        /*02ac*/ 	.word	0x00000cb0
        /*02b0*/ 	.word	0x000000ff
        /*02b4*/ 	.word	0x000000c8
        /*02b8*/ 	.short	0x0100
        /*02ba*/ 	.byte	0x04
	.zero		1


	//   ....[27]....
        /*02bc*/ 	.word	0x00000cc0
        /*02c0*/ 	.word	0x000000ff
        /*02c4*/ 	.word	0x000000d8
        /*02c8*/ 	.short	0x0100
        /*02ca*/ 	.byte	0x04
	.zero		1


	//   ....[28]....
        /*02cc*/ 	.word	0x00000db0
        /*02d0*/ 	.word	0x000000ff
        /*02d4*/ 	.word	0x000000e0
        /*02d8*/ 	.short	0x0100
        /*02da*/ 	.byte	0x06
	.zero		1


	//   ....[29]....
        /*02dc*/ 	.word	0x000017b0
        /*02e0*/ 	.word	0x00000002
        /*02e4*/ 	.word	0x000000d0
        /*02e8*/ 	.short	0x010a
        /*02ea*/ 	.byte	0xff
	.zero		1


	//   ....[30]....
        /*02ec*/ 	.word	0x000017e0
        /*02f0*/ 	.word	0x00000002
        /*02f4*/ 	.word	0x000000c0
        /*02f8*/ 	.short	0x0101
        /*02fa*/ 	.byte	0xff
	.zero		1


	//   ....[31]....
        /*02fc*/ 	.word	0x000018c0
        /*0300*/ 	.word	0x000000ff
        /*0304*/ 	.word	0x00000010
        /*0308*/ 	.short	0x010a
        /*030a*/ 	.byte	0x05
	.zero		1


	//   ....[32]....
        /*030c*/ 	.word	0x000019b0
        /*0310*/ 	.word	0x000000ff
        /*0314*/ 	.word	0x00000010
        /*0318*/ 	.short	0x010a
        /*031a*/ 	.byte	0x39
	.zero		1


	//   ....[33]....
        /*031c*/ 	.word	0x00001b60
        /*0320*/ 	.word	0x000000ff
        /*0324*/ 	.word	0x00000010
        /*0328*/ 	.short	0x010a
        /*032a*/ 	.byte	0x06
	.zero		1


	//   ....[34]....
        /*032c*/ 	.word	0x00001e70
        /*0330*/ 	.word	0x000000ff
        /*0334*/ 	.word	0x00000058
        /*0338*/ 	.short	0x0101
        /*033a*/ 	.byte	0x04
	.zero		1


	//   ....[35]....
        /*033c*/ 	.word	0x00001e90
        /*0340*/ 	.word	0x000000ff
        /*0344*/ 	.word	0x00000010
        /*0348*/ 	.short	0x010a
        /*034a*/ 	.byte	0x05
	.zero		1


	//   ....[36]....
        /*034c*/ 	.word	0x00001f10
        /*0350*/ 	.word	0x000000ff
        /*0354*/ 	.word	0x00000010
        /*0358*/ 	.short	0x010a
        /*035a*/ 	.byte	0x39
	.zero		1


	//   ....[37]....
        /*035c*/ 	.word	0x000020a0
        /*0360*/ 	.word	0x000000ff
        /*0364*/ 	.word	0x00000010
        /*0368*/ 	.short	0x010a
        /*036a*/ 	.byte	0x06
	.zero		1


	//   ....[38]....
        /*036c*/ 	.word	0x000023e0
        /*0370*/ 	.word	0x00000002
        /*0374*/ 	.word	0x00000060
        /*0378*/ 	.short	0x010a
        /*037a*/ 	.byte	0xff
	.zero		1


	//   ....[39]....
        /*037c*/ 	.word	0x000024a0
        /*0380*/ 	.word	0x00000002
        /*0384*/ 	.word	0x00000000
        /*0388*/ 	.short	0x0101
        /*038a*/ 	.byte	0xff
	.zero		1


	//   ....[40]....
        /*038c*/ 	.word	0x00002a00
        /*0390*/ 	.word	0x000000ff
        /*0394*/ 	.word	0x00000000
        /*0398*/ 	.short	0x010a
        /*039a*/ 	.byte	0x04
	.zero		1


	//   ....[41]....
        /*039c*/ 	.word	0x00002aa0
        /*03a0*/ 	.word	0x00000000
        /*03a4*/ 	.word	0x00000000
        /*03a8*/ 	.short	0x010a
        /*03aa*/ 	.byte	0xff
	.zero		1


	//   ....[42]....
        /*03ac*/ 	.word	0x00002bd0
        /*03b0*/ 	.word	0x00000000
        /*03b4*/ 	.word	0x000000c0
        /*03b8*/ 	.short	0x010a
        /*03ba*/ 	.byte	0xff
	.zero		1


	//   ....[43]....
        /*03bc*/ 	.word	0x00002c40
        /*03c0*/ 	.word	0x00000000
        /*03c4*/ 	.word	0x00000000
        /*03c8*/ 	.short	0x0101
        /*03ca*/ 	.byte	0xff
	.zero		1


	//   ....[44]....
        /*03cc*/ 	.word	0x00002c60
        /*03d0*/ 	.word	0x000000ff
        /*03d4*/ 	.word	0x00000070
        /*03d8*/ 	.short	0x010a
        /*03da*/ 	.byte	0x04
	.zero		1


	//   ....[45]....
        /*03dc*/ 	.word	0x00002d80
        /*03e0*/ 	.word	0x00000000
        /*03e4*/ 	.word	0x00000060
        /*03e8*/ 	.short	0x010a
        /*03ea*/ 	.byte	0xff
	.zero		1


	//   ....[46]....
        /*03ec*/ 	.word	0x00002e80
        /*03f0*/ 	.word	0x00000000
        /*03f4*/ 	.word	0x00000000
        /*03f8*/ 	.short	0x0101
        /*03fa*/ 	.byte	0xff
	.zero		1


	//   ....[47]....
        /*03fc*/ 	.word	0x00002f10
        /*0400*/ 	.word	0x000000ff
        /*0404*/ 	.word	0x00000070
        /*0408*/ 	.short	0x0106
        /*040a*/ 	.byte	0x04
	.zero		1


	//   ....[48]....
        /*040c*/ 	.word	0x00002f30
        /*0410*/ 	.word	0x000000ff
        /*0414*/ 	.word	0x00000070
        /*0418*/ 	.short	0x010a
        /*041a*/ 	.byte	0x04
	.zero		1


	//   ....[49]....
        /*041c*/ 	.word	0x00002fc0
        /*0420*/ 	.word	0x000000ff
        /*0424*/ 	.word	0x00000070
        /*0428*/ 	.short	0x0106
        /*042a*/ 	.byte	0x06
	.zero		1


	//   ....[50]....
        /*042c*/ 	.word	0x00003000
        /*0430*/ 	.word	0x00000000
        /*0434*/ 	.word	0x00000070
        /*0438*/ 	.short	0x010a
        /*043a*/ 	.byte	0xff
	.zero		1


	//   ....[51]....
        /*043c*/ 	.word	0x00003260
        /*0440*/ 	.word	0x000000ff
        /*0444*/ 	.word	0x00000008
        /*0448*/ 	.short	0x010a
        /*044a*/ 	.byte	0x05
	.zero		1


	//   ....[52]....
        /*044c*/ 	.word	0x00003280
        /*0450*/ 	.word	0x000000ff
        /*0454*/ 	.word	0x00000008
        /*0458*/ 	.short	0x010a
        /*045a*/ 	.byte	0x05
	.zero		1


	//   ....[53]....
        /*045c*/ 	.word	0x00003420
        /*0460*/ 	.word	0x000000ff
        /*0464*/ 	.word	0x00000008
        /*0468*/ 	.short	0x010a
        /*046a*/ 	.byte	0x05
	.zero		1


	//   ....[54]....
        /*046c*/ 	.word	0x00003440
        /*0470*/ 	.word	0x000000ff
        /*0474*/ 	.word	0x00000008
        /*0478*/ 	.short	0x010a
        /*047a*/ 	.byte	0x05
	.zero		1


	//   ....[55]....
        /*047c*/ 	.word	0x00003510
        /*0480*/ 	.word	0x000000ff
        /*0484*/ 	.word	0x00000000
        /*0488*/ 	.short	0x0101
        /*048a*/ 	.byte	0x04
	.zero		1


	//   ....[56]....
        /*048c*/ 	.word	0x000038f0
        /*0490*/ 	.word	0x00000000
        /*0494*/ 	.word	0x00000060
        /*0498*/ 	.short	0x010a
        /*049a*/ 	.byte	0xff
	.zero		1


	//   ....[57]....
        /*049c*/ 	.word	0x000039b0
        /*04a0*/ 	.word	0x00000000
        /*04a4*/ 	.word	0x00000000
        /*04a8*/ 	.short	0x0101
        /*04aa*/ 	.byte	0xff
	.zero		1


	//   ....[58]....
        /*04ac*/ 	.word	0x00003aa0
        /*04b0*/ 	.word	0x000000ff
        /*04b4*/ 	.word	0x00000000
        /*04b8*/ 	.short	0x010a
        /*04ba*/ 	.byte	0x06
	.zero		1


	//   ....[59]....
        /*04bc*/ 	.word	0x00003ab0
        /*04c0*/ 	.word	0x000000ff
        /*04c4*/ 	.word	0x000000a0
        /*04c8*/ 	.short	0x010a
        /*04ca*/ 	.byte	0x09
	.zero		1


	//   ....[60]....
        /*04cc*/ 	.word	0x00003b60
        /*04d0*/ 	.word	0x000000ff
        /*04d4*/ 	.word	0x00000000
        /*04d8*/ 	.short	0x010a
        /*04da*/ 	.byte	0x07
	.zero		1


	//   ....[61]....
        /*04dc*/ 	.word	0x00003cc0
        /*04e0*/ 	.word	0x000000ff
        /*04e4*/ 	.word	0x00000000
        /*04e8*/ 	.short	0x010a
        /*04ea*/ 	.byte	0x09
	.zero		1


	//   ....[62]....
        /*04ec*/ 	.word	0x000043e0
        /*04f0*/ 	.word	0x000000ff
        /*04f4*/ 	.word	0x00000000
        /*04f8*/ 	.short	0x010a
        /*04fa*/ 	.byte	0x04
	.zero		1


	//   ....[63]....
        /*04fc*/ 	.word	0x00004480
        /*0500*/ 	.word	0x000000ff
        /*0504*/ 	.word	0x00000000
        /*0508*/ 	.short	0x010a
        /*050a*/ 	.byte	0x05
	.zero		1


	//   ....[64]....
        /*050c*/ 	.word	0x00004510
        /*0510*/ 	.word	0x000000ff
        /*0514*/ 	.word	0x00000000
        /*0518*/ 	.short	0x010a
        /*051a*/ 	.byte	0x05
	.zero		1


	//   ....[65]....
        /*051c*/ 	.word	0x000045b0
        /*0520*/ 	.word	0x00000000
        /*0524*/ 	.word	0x00000000
        /*0528*/ 	.short	0x010a
        /*052a*/ 	.byte	0xff
	.zero		1


	//   ....[66]....
        /*052c*/ 	.word	0x000045f0
        /*0530*/ 	.word	0x00000000
        /*0534*/ 	.word	0x00000000
        /*0538*/ 	.short	0x010a
        /*053a*/ 	.byte	0xff
	.zero		1


	//   ....[67]....
        /*053c*/ 	.word	0x00004670
        /*0540*/ 	.word	0x000000ff
        /*0544*/ 	.word	0x00000000
        /*0548*/ 	.short	0x0101
        /*054a*/ 	.byte	0x04
	.zero		1


	//   ....[68]....
        /*054c*/ 	.word	0x000046b0
        /*0550*/ 	.word	0x000000ff
        /*0554*/ 	.word	0x000000e0
        /*0558*/ 	.short	0x010a
        /*055a*/ 	.byte	0x3d
	.zero		1


	//   ....[69]....
        /*055c*/ 	.word	0x00004710
        /*0560*/ 	.word	0x000000ff
        /*0564*/ 	.word	0x00000000
        /*0568*/ 	.short	0x0101
        /*056a*/ 	.byte	0x04
	.zero		1


	//   ....[70]....
        /*056c*/ 	.word	0x00004b60
        /*0570*/ 	.word	0x00000000
        /*0574*/ 	.word	0x00000060
        /*0578*/ 	.short	0x010a
        /*057a*/ 	.byte	0xff
	.zero		1


	//   ....[71]....
        /*057c*/ 	.word	0x00004c20
        /*0580*/ 	.word	0x00000000
        /*0584*/ 	.word	0x00000000
        /*0588*/ 	.short	0x0101
        /*058a*/ 	.byte	0xff
	.zero		1


	//   ....[72]....
        /*058c*/ 	.word	0x00004f40
        /*0590*/ 	.word	0x000000ff
        /*0594*/ 	.word	0x00000058
        /*0598*/ 	.short	0x010a
        /*059a*/ 	.byte	0x04
	.zero		1


	//   ....[73]....
        /*059c*/ 	.word	0x00005130
        /*05a0*/ 	.word	0x000000ff
        /*05a4*/ 	.word	0x00000038
        /*05a8*/ 	.short	0x010a
        /*05aa*/ 	.byte	0x04
	.zero		1


	//   ....[74]....
        /*05ac*/ 	.word	0x000052b0
        /*05b0*/ 	.word	0x000000ff
        /*05b4*/ 	.word	0x00000020
        /*05b8*/ 	.short	0x010b
        /*05ba*/ 	.byte	0x04
	.zero		1


	//   ....[75]....
        /*05bc*/ 	.word	0x000052c0
        /*05c0*/ 	.word	0x000000ff
        /*05c4*/ 	.word	0x00000000
        /*05c8*/ 	.short	0x0101
        /*05ca*/ 	.byte	0x05
	.zero		1


	//   ....[76]....
        /*05cc*/ 	.word	0x000052d0
        /*05d0*/ 	.word	0x000000ff
        /*05d4*/ 	.word	0x00000040
        /*05d8*/ 	.short	0x010a
        /*05da*/ 	.byte	0x04
	.zero		1


	//   ....[77]....
        /*05dc*/ 	.word	0x00005450
        /*05e0*/ 	.word	0x000000ff
        /*05e4*/ 	.word	0x00000028
        /*05e8*/ 	.short	0x010b
        /*05ea*/ 	.byte	0x04
	.zero		1


	//   ....[78]....
        /*05ec*/ 	.word	0x00005490
        /*05f0*/ 	.word	0x000000ff
        /*05f4*/ 	.word	0x00000000
        /*05f8*/ 	.short	0x0101
        /*05fa*/ 	.byte	0x05
	.zero		1


	//   ....[79]....
        /*05fc*/ 	.word	0x000054d0
        /*0600*/ 	.word	0x000000ff
        /*0604*/ 	.word	0x00000048
        /*0608*/ 	.short	0x010a
        /*060a*/ 	.byte	0x04
	.zero		1


	//   ....[80]....
        /*060c*/ 	.word	0x00005710
        /*0610*/ 	.word	0x000000ff
        /*0614*/ 	.word	0x00000030
        /*0618*/ 	.short	0x010b
        /*061a*/ 	.byte	0x04
	.zero		1


	//   ....[81]....
        /*061c*/ 	.word	0x00005730
        /*0620*/ 	.word	0x000000ff
        /*0624*/ 	.word	0x00000000
        /*0628*/ 	.short	0x0101
        /*062a*/ 	.byte	0x0d
	.zero		1


	//   ....[82]....
        /*062c*/ 	.word	0x00005760
        /*0630*/ 	.word	0x000000ff
        /*0634*/ 	.word	0x00000038
        /*0638*/ 	.short	0x010a
        /*063a*/ 	.byte	0x04
	.zero		1


	//   ....[83]....
        /*063c*/ 	.word	0x00005780
        /*0640*/ 	.word	0x000000ff
        /*0644*/ 	.word	0x00000040
        /*0648*/ 	.short	0x010a
        /*064a*/ 	.byte	0x04
	.zero		1


	//   ....[84]....
        /*064c*/ 	.word	0x000057c0
        /*0650*/ 	.word	0x00000000
        /*0654*/ 	.word	0x00000048
        /*0658*/ 	.short	0x010a
        /*065a*/ 	.byte	0xff
	.zero		1


	//   ....[85]....
        /*065c*/ 	.word	0x00005af0
        /*0660*/ 	.word	0x00000000
        /*0664*/ 	.word	0x00000060
        /*0668*/ 	.short	0x010a
        /*066a*/ 	.byte	0xff
	.zero		1


	//   ....[86]....
        /*066c*/ 	.word	0x00005c00
        /*0670*/ 	.word	0x00000000
        /*0674*/ 	.word	0x00000000
        /*0678*/ 	.short	0x0101
        /*067a*/ 	.byte	0xff
	.zero		1


	//   ....[87]....
        /*067c*/ 	.word	0x00006650
        /*0680*/ 	.word	0x000000ff
        /*0684*/ 	.word	0x00000020
        /*0688*/ 	.short	0x010a
        /*068a*/ 	.byte	0x24
	.zero		1


	//   ....[88]....
        /*068c*/ 	.word	0x00006690
        /*0690*/ 	.word	0x00000070
        /*0694*/ 	.word	0x00000080
        /*0698*/ 	.short	0x010a
        /*069a*/ 	.byte	0xff
	.zero		1


	//   ....[89]....
        /*069c*/ 	.word	0x00006780
        /*06a0*/ 	.word	0x000000ff
        /*06a4*/ 	.word	0x00000020
        /*06a8*/ 	.short	0x010a
        /*06aa*/ 	.byte	0x24
	.zero		1


	//   ....[90]....
        /*06ac*/ 	.word	0x00006870
        /*06b0*/ 	.word	0x00000070
        /*06b4*/ 	.word	0x00000080
        /*06b8*/ 	.short	0x010a
        /*06ba*/ 	.byte	0xff
	.zero		1


	//   ....[91]....
        /*06bc*/ 	.word	0x00007350
        /*06c0*/ 	.word	0x00000000
        /*06c4*/ 	.word	0x00000000
        /*06c8*/ 	.short	0x0101
        /*06ca*/ 	.byte	0xff
	.zero		1


	//   ....[92]....
        /*06cc*/ 	.word	0x00007360
        /*06d0*/ 	.word	0x00000002
        /*06d4*/ 	.word	0x00000020
        /*06d8*/ 	.short	0x010a
        /*06da*/ 	.byte	0xff
	.zero		1


	//   ....[93]....
        /*06dc*/ 	.word	0x00007440
        /*06e0*/ 	.word	0x00000002
        /*06e4*/ 	.word	0x00000020
        /*06e8*/ 	.short	0x010a
        /*06ea*/ 	.byte	0xff
	.zero		1


	//   ....[94]....
        /*06ec*/ 	.word	0x00007fc0
        /*06f0*/ 	.word	0x00000000
        /*06f4*/ 	.word	0x00000000
        /*06f8*/ 	.short	0x0101
        /*06fa*/ 	.byte	0xff
	.zero		1


	//   ....[95]....
        /*06fc*/ 	.word	0x00007fd0
        /*0700*/ 	.word	0x00000004
        /*0704*/ 	.word	0x00000020
        /*0708*/ 	.short	0x010a
        /*070a*/ 	.byte	0xff
	.zero		1


	//   ....[96]....
        /*070c*/ 	.word	0x000080b0
        /*0710*/ 	.word	0x00000004
        /*0714*/ 	.word	0x00000020
        /*0718*/ 	.short	0x010a
        /*071a*/ 	.byte	0xff
	.zero		1


	//   ....[97]....
        /*071c*/ 	.word	0x00008380
        /*0720*/ 	.word	0x00000070
        /*0724*/ 	.word	0x00000000
        /*0728*/ 	.short	0x0101
        /*072a*/ 	.byte	0xff
	.zero		1


	//   ....[98]....
        /*072c*/ 	.word	0x00008c70
        /*0730*/ 	.word	0x00000000
        /*0734*/ 	.word	0x00000000
        /*0738*/ 	.short	0x0101
        /*073a*/ 	.byte	0xff
	.zero		1


	//   ....[99]....
        /*073c*/ 	.word	0x00008ee0
        /*0740*/ 	.word	0x000000ff
        /*0744*/ 	.word	0x00000000
        /*0748*/ 	.short	0x0101
        /*074a*/ 	.byte	0x04
	.zero		1


	//   ....[100]....
        /*074c*/ 	.word	0x00008f00
        /*0750*/ 	.word	0x00000002
        /*0754*/ 	.word	0x000000d0
        /*0758*/ 	.short	0x010a
        /*075a*/ 	.byte	0xff
	.zero		1


	//   ....[101]....
        /*075c*/ 	.word	0x00008f60
        /*0760*/ 	.word	0x00000002
        /*0764*/ 	.word	0x00000010
        /*0768*/ 	.short	0x010a
        /*076a*/ 	.byte	0xff
	.zero		1


	//   ....[102]....
        /*076c*/ 	.word	0x00008fc0
        /*0770*/ 	.word	0x00000002
        /*0774*/ 	.word	0x00000010
        /*0778*/ 	.short	0x010a
        /*077a*/ 	.byte	0xff
	.zero		1


	//   ....[103]....
        /*077c*/ 	.word	0x00009010
        /*0780*/ 	.word	0x00000002
        /*0784*/ 	.word	0x00000060
        /*0788*/ 	.short	0x010a
        /*078a*/ 	.byte	0xff
	.zero		1


	//   ....[104]....
        /*078c*/ 	.word	0x00009070
        /*0790*/ 	.word	0x00000000
        /*0794*/ 	.word	0x00000000
        /*0798*/ 	.short	0x010a
        /*079a*/ 	.byte	0xff
	.zero		1


	//   ....[105]....
        /*079c*/ 	.word	0x000090c0
        /*07a0*/ 	.word	0x00000000
        /*07a4*/ 	.word	0x000000c0
        /*07a8*/ 	.short	0x010a
        /*07aa*/ 	.byte	0xff
	.zero		1


	//   ....[106]....
        /*07ac*/ 	.word	0x00009120
        /*07b0*/ 	.word	0x00000000
        /*07b4*/ 	.word	0x00000070
        /*07b8*/ 	.short	0x010a
        /*07ba*/ 	.byte	0xff
	.zero		1


	//   ....[107]....
        /*07bc*/ 	.word	0x00009170
        /*07c0*/ 	.word	0x00000000
        /*07c4*/ 	.word	0x00000060
        /*07c8*/ 	.short	0x010a
        /*07ca*/ 	.byte	0xff
	.zero		1


	//   ....[108]....
        /*07cc*/ 	.word	0x000091d0
        /*07d0*/ 	.word	0x00000000
        /*07d4*/ 	.word	0x00000070
        /*07d8*/ 	.short	0x010a
        /*07da*/ 	.byte	0xff
	.zero		1


	//   ....[109]....
        /*07dc*/ 	.word	0x00009230
        /*07e0*/ 	.word	0x00000004
        /*07e4*/ 	.word	0x00000008
        /*07e8*/ 	.short	0x010a
        /*07ea*/ 	.byte	0xff
	.zero		1


	//   ....[110]....
        /*07ec*/ 	.word	0x00009310
        /*07f0*/ 	.word	0x00000002
        /*07f4*/ 	.word	0x00000008
        /*07f8*/ 	.short	0x010a
        /*07fa*/ 	.byte	0xff
	.zero		1


	//   ....[111]....
        /*07fc*/ 	.word	0x00009360
        /*0800*/ 	.word	0x00000000
        /*0804*/ 	.word	0x00000060
        /*0808*/ 	.short	0x010a
        /*080a*/ 	.byte	0xff
	.zero		1


	//   ....[112]....
        /*080c*/ 	.word	0x000093d0
        /*0810*/ 	.word	0x00000000
        /*0814*/ 	.word	0x000000a0
        /*0818*/ 	.short	0x010a
        /*081a*/ 	.byte	0xff
	.zero		1


	//   ....[113]....
        /*081c*/ 	.word	0x00009430
        /*0820*/ 	.word	0x00000000
        /*0824*/ 	.word	0x00000000
        /*0828*/ 	.short	0x010a
        /*082a*/ 	.byte	0xff
	.zero		1


	//   ....[114]....
        /*082c*/ 	.word	0x00009490
        /*0830*/ 	.word	0x00000000
        /*0834*/ 	.word	0x00000000
        /*0838*/ 	.short	0x010a
        /*083a*/ 	.byte	0xff
	.zero		1


	//   ....[115]....
        /*083c*/ 	.word	0x000094f0
        /*0840*/ 	.word	0x00000000
        /*0844*/ 	.word	0x00000000
        /*0848*/ 	.short	0x010a
        /*084a*/ 	.byte	0xff
	.zero		1


	//   ....[116]....
        /*084c*/ 	.word	0x00009550
        /*0850*/ 	.word	0x00000000
        /*0854*/ 	.word	0x00000000
        /*0858*/ 	.short	0x010a
        /*085a*/ 	.byte	0xff
	.zero		1


	//   ....[117]....
        /*085c*/ 	.word	0x000095b0
        /*0860*/ 	.word	0x00000000
        /*0864*/ 	.word	0x000000e0
        /*0868*/ 	.short	0x010a
        /*086a*/ 	.byte	0xff
	.zero		1


	//   ....[118]....
        /*086c*/ 	.word	0x00009600
        /*0870*/ 	.word	0x00000000
        /*0874*/ 	.word	0x00000060
        /*0878*/ 	.short	0x010a
        /*087a*/ 	.byte	0xff
	.zero		1


	//   ....[119]....
        /*087c*/ 	.word	0x00009660
        /*0880*/ 	.word	0x00000000
        /*0884*/ 	.word	0x00000058
        /*0888*/ 	.short	0x010a
        /*088a*/ 	.byte	0xff
	.zero		1


	//   ....[120]....
        /*088c*/ 	.word	0x000096c0
        /*0890*/ 	.word	0x00000000
        /*0894*/ 	.word	0x00000038
        /*0898*/ 	.short	0x010a
        /*089a*/ 	.byte	0xff
	.zero		1


	//   ....[121]....
        /*089c*/ 	.word	0x00009720
        /*08a0*/ 	.word	0x00000000
        /*08a4*/ 	.word	0x00000040
        /*08a8*/ 	.short	0x010a
        /*08aa*/ 	.byte	0xff
	.zero		1


	//   ....[122]....
        /*08ac*/ 	.word	0x00009780
        /*08b0*/ 	.word	0x00000000
        /*08b4*/ 	.word	0x00000048
        /*08b8*/ 	.short	0x010a
        /*08ba*/ 	.byte	0xff
	.zero		1


	//   ....[123]....
        /*08bc*/ 	.word	0x000097e0
        /*08c0*/ 	.word	0x00000000
        /*08c4*/ 	.word	0x00000038
        /*08c8*/ 	.short	0x010a
        /*08ca*/ 	.byte	0xff
	.zero		1


	//   ....[124]....
        /*08cc*/ 	.word	0x00009840
        /*08d0*/ 	.word	0x00000000
        /*08d4*/ 	.word	0x00000040
        /*08d8*/ 	.short	0x010a
        /*08da*/ 	.byte	0xff
	.zero		1


	//   ....[125]....
        /*08dc*/ 	.word	0x00009890
        /*08e0*/ 	.word	0x00000000
        /*08e4*/ 	.word	0x00000060
        /*08e8*/ 	.short	0x010a
        /*08ea*/ 	.byte	0xff
	.zero		1


	//   ....[126]....
        /*08ec*/ 	.word	0x000098f0
        /*08f0*/ 	.word	0x00000002
        /*08f4*/ 	.word	0x00000020
        /*08f8*/ 	.short	0x010a
        /*08fa*/ 	.byte	0xff
	.zero		1


	//   ....[127]....
        /*08fc*/ 	.word	0x00009940
        /*0900*/ 	.word	0x00000070
        /*0904*/ 	.word	0x00000080
        /*0908*/ 	.short	0x010a
        /*090a*/ 	.byte	0xff
	.zero		1


	//   ....[128]....
        /*090c*/ 	.word	0x00009990
        /*0910*/ 	.word	0x00000002
        /*0914*/ 	.word	0x00000020
        /*0918*/ 	.short	0x010a
        /*091a*/ 	.byte	0xff
	.zero		1


	//   ....[129]....
        /*091c*/ 	.word	0x000099e0
        /*0920*/ 	.word	0x00000004
        /*0924*/ 	.word	0x00000020
        /*0928*/ 	.short	0x010a
        /*092a*/ 	.byte	0xff
	.zero		1


	//----- nvinfo : EIATTR_NUM_MBARRIERS
	.align		4
.L_47:
        /*092c*/ 	.byte	0x03, 0x38
        /*092e*/ 	.short	0x001d


	//----- nvinfo : EIATTR_EXIT_INSTR_OFFSETS
	.align		4
        /*0930*/ 	.byte	0x04, 0x1c
        /*0932*/ 	.short	(.L_49 - .L_48)


	//   ....[0]....
.L_48:
        /*0934*/ 	.word	0x00002ad0


	//   ....[1]....
        /*0938*/ 	.word	0x00002fd0


	//   ....[2]....
        /*093c*/ 	.word	0x00003030


	//   ....[3]....
        /*0940*/ 	.word	0x00004950


	//   ....[4]....
        /*0944*/ 	.word	0x000057f0


	//   ....[5]....
        /*0948*/ 	.word	0x00005830


	//   ....[6]....
        /*094c*/ 	.word	0x00008dd0


	//   ....[7]....
        /*0950*/ 	.word	0x00008e50


	//   ....[8]....
        /*0954*/ 	.word	0x00008e80


	//   ....[9]....
        /*0958*/ 	.word	0x00008ef0


	//----- nvinfo : EIATTR_MAX_THREADS
	.align		4
.L_49:
        /*095c*/ 	.byte	0x04, 0x05
        /*095e*/ 	.short	(.L_51 - .L_50)
.L_50:
        /*0960*/ 	.word	0x00000100
        /*0964*/ 	.word	0x00000001
        /*0968*/ 	.word	0x00000001


	//----- nvinfo : EIATTR_CRS_STACK_SIZE
	.align		4
.L_51:
        /*096c*/ 	.byte	0x04, 0x1e
        /*096e*/ 	.short	(.L_53 - .L_52)
.L_52:
        /*0970*/ 	.word	0x00000000


	//----- nvinfo : EIATTR_CBANK_PARAM_SIZE
	.align		4
.L_53:
        /*0974*/ 	.byte	0x03, 0x19
        /*0976*/ 	.short	0x0800


	//----- nvinfo : EIATTR_PARAM_CBANK
	.align		4
        /*0978*/ 	.byte	0x04, 0x0a
        /*097a*/ 	.short	(.L_55 - .L_54)
	.align		4
.L_54:
        /*097c*/ 	.word	index@(.nv.constant0._ZN7cutlass13device_kernelINS_4gemm6kernel13GemmUniversalIN4cute5tupleIJiiiiEEENS1_10collective13CollectiveMmaINS1_35MainloopSm100TmaUmmaWarpSpecializedILi2ELi2ELi4ENS5_IJNS4_1CILi2EEENSA_ILi1EEESC_EEEEENS5_IJNSA_ILi256EEENSA_ILi96EEESF_EEENS_6half_tENS5_IJlSC_lEEESI_SJ_NS4_8TiledMMAINS4_8MMA_AtomIJNS4_26SM100_MMA_F16BF16_2x1SM_SSISI_SI_fLi256ELi96ELNS4_4UMMA5MajorE0ELSO_0ELNSN_7ScaleInE0ELSP_0EEEEEENS4_6LayoutINS5_IJSC_SC_SC_EEENS5_IJNSA_ILi0EEESU_SU_EEEEENS5_IJNS4_10UnderscoreESX_SX_EEEEENS4_18SM100_TMA_2SM_LOADENS4_14ComposedLayoutINS4_7SwizzleILi3ELi4ELi3EEENS4_18smem_ptr_flag_bitsILi16EEENSS_INS5_IJNSA_ILi8EEENSA_ILi64EEEEEENS5_IJS17_SC_EEEEEEEvNS4_8identityES10_S1B_vS1C_EENS_8epilogue10collective18CollectiveEpilogueINS1E_23Sm100TmaWarpSpecializedILi3ELi2ELi32ELb1ELb0EEEJNS5_IJNSA_ILi128EEESG_SF_EEENS5_IJNSS_IS1J_SC_EENSS_INSA_ILi32EEESC_EEEEESI_SJ_SI_SJ_NS1E_6fusion15FusionCallbacksIS1I_NS1P_17LinearCombinationISI_fSI_fLNS_15FloatRoundStyleE2EEES1K_S1O_JEEENS4_5SM1004TMEM4LOAD26SM100_TMEM_LOAD_32dp32b32xENS4_13SM90_TMA_LOADENS11_INS12_ILi2ELi4ELi3EEES15_NSS_INS5_IJS16_S1M_EEENS5_IJS1M_SC_EEEEEEENS4_39AutoVectorizingCopyWithAssumedAlignmentILi128EEENS4_14SM90_TMA_STOREES24_S26_S26_EEEvvEEEEvNT_6ParamsE)
        /*0980*/ 	.short	0x0380
        /*0982*/ 	.short	0x0800


	//----- nvinfo : EIATTR_SW_WAR
	.align		4
.L_55:
        /*0984*/ 	.byte	0x04, 0x36
        /*0986*/ 	.short	(.L_57 - .L_56)
.L_56:
        /*0988*/ 	.word	0x00000008
.L_57:


//--------------------- .nv.callgraph             --------------------------
	.section	.nv.callgraph,"",@"SHT_CUDA_CALLGRAPH"
	.align	4
	.sectionentsize	8
	.align		4
        /*0000*/ 	.word	0x00000000
	.align		4
        /*0004*/ 	.word	0xffffffff
	.align		4
        /*0008*/ 	.word	index@(_ZN7cutlass13device_kernelINS_4gemm6kernel13GemmUniversalIN4cute5tupleIJiiiiEEENS1_10collective13CollectiveMmaINS1_35MainloopSm100TmaUmmaWarpSpecializedILi2ELi2ELi4ENS5_IJNS4_1CILi2EEENSA_ILi1EEESC_EEEEENS5_IJNSA_ILi256EEENSA_ILi96EEESF_EEENS_6half_tENS5_IJlSC_lEEESI_SJ_NS4_8TiledMMAINS4_8MMA_AtomIJNS4_26SM100_MMA_F16BF16_2x1SM_SSISI_SI_fLi256ELi96ELNS4_4UMMA5MajorE0ELSO_0ELNSN_7ScaleInE0ELSP_0EEEEEENS4_6LayoutINS5_IJSC_SC_SC_EEENS5_IJNSA_ILi0EEESU_SU_EEEEENS5_IJNS4_10UnderscoreESX_SX_EEEEENS4_18SM100_TMA_2SM_LOADENS4_14ComposedLayoutINS4_7SwizzleILi3ELi4ELi3EEENS4_18smem_ptr_flag_bitsILi16EEENSS_INS5_IJNSA_ILi8EEENSA_ILi64EEEEEENS5_IJS17_SC_EEEEEEEvNS4_8identityES10_S1B_vS1C_EENS_8epilogue10collective18CollectiveEpilogueINS1E_23Sm100TmaWarpSpecializedILi3ELi2ELi32ELb1ELb0EEEJNS5_IJNSA_ILi128EEESG_SF_EEENS5_IJNSS_IS1J_SC_EENSS_INSA_ILi32EEESC_EEEEESI_SJ_SI_SJ_NS1E_6fusion15FusionCallbacksIS1I_NS1P_17LinearCombinationISI_fSI_fLNS_15FloatRoundStyleE2EEES1K_S1O_JEEENS4_5SM1004TMEM4LOAD26SM100_TMEM_LOAD_32dp32b32xENS4_13SM90_TMA_LOADENS11_INS12_ILi2ELi4ELi3EEES15_NSS_INS5_IJS16_S1M_EEENS5_IJS1M_SC_EEEEEEENS4_39AutoVectorizingCopyWithAssumedAlignmentILi128EEENS4_14SM90_TMA_STOREES24_S26_S26_EEEvvEEEEvNT_6ParamsE)
	.align		4
        /*000c*/ 	.word	index@(__assertfail)
	.align		4
        /*0010*/ 	.word	0x00000000
	.align		4
        /*0014*/ 	.word	0xfffffffe
	.align		4
        /*0018*/ 	.word	0x00000000
	.align		4
        /*001c*/ 	.word	0xfffffffd
	.align		4
        /*0020*/ 	.word	0x00000000
	.align		4
        /*0024*/ 	.word	0xfffffffc


//--------------------- .nv.constant4             --------------------------
	.section	.nv.constant4,"a",@progbits
	.align	8
	.align		8
.nv.constant4:
        /*0000*/ 	.dword	__assertfail
	.align		8
        /*0008*/ 	.dword	__unnamed_1
	.align		8
        /*0010*/ 	.dword	__unnamed_2
	.align		8
        /*0018*/ 	.dword	_ZN39_INTERNAL_ec7da09f_4_k_cu_f5487204_36574cuda3std3__45__cpo5beginE
	.align		8
        /*0020*/ 	.dword	_ZN39_INTERNAL_ec7da09f_4_k_cu_f5487204_36574cuda3std3__45__cpo3endE
	.align		8
        /*0028*/ 	.dword	_ZN39_INTERNAL_ec7da09f_4_k_cu_f5487204_36574cuda3std3__45__cpo6cbeginE
	.align		8
        /*0030*/ 	.dword	_ZN39_INTERNAL_ec7da09f_4_k_cu_f5487204_36574cuda3std3__45__cpo4cendE
	.align		8
        /*0038*/ 	.dword	_ZN39_INTERNAL_ec7da09f_4_k_cu_f5487204_36574cuda3std3__441_GLOBAL__N__ec7da09f_4_k_cu_f5487204_36576ignoreE
	.align		8
        /*0040*/ 	.dword	_ZN39_INTERNAL_ec7da09f_4_k_cu_f5487204_36574cuda3std3__419piecewise_constructE
	.align		8
        /*0048*/ 	.dword	_ZN39_INTERNAL_ec7da09f_4_k_cu_f5487204_36574cuda3std3__48in_placeE
	.align		8
        /*0050*/ 	.dword	_ZN39_INTERNAL_ec7da09f_4_k_cu_f5487204_36574cuda3std6ranges3__45__cpo4swapE
	.align		8
        /*0058*/ 	.dword	_ZN39_INTERNAL_ec7da09f_4_k_cu_f5487204_36574cuda3std6ranges3__45__cpo9iter_moveE
	.align		8
        /*0060*/ 	.dword	_ZN39_INTERNAL_ec7da09f_4_k_cu_f5487204_36574cute7productE
	.align		8
        /*0068*/ 	.dword	_ZN39_INTERNAL_ec7da09f_4_k_cu_f5487204_36574cute1_E
	.align		8
        /*0070*/ 	.dword	$str$25
	.align		8
        /*0078*/ 	.dword	$str$26
	.align		8
        /*0080*/ 	.dword	$str$27
	.align		8
        /*0088*/ 	.dword	$str$28


//--------------------- .text._ZN7cutlass13device_kernelINS_4gemm6kernel13GemmUniversalIN4cute5tupleIJiiiiEEENS1_10collective13CollectiveMmaINS1_35MainloopSm100TmaUmmaWarpSpecializedILi2ELi2ELi4ENS5_IJNS4_1CILi2EEENSA_ILi1EEESC_EEEEENS5_IJNSA_ILi256EEENSA_ILi96EEESF_EEENS_6half_tENS5_IJlSC_lEEESI_SJ_NS4_8TiledMMAINS4_8MMA_AtomIJNS4_26SM100_MMA_F16BF16_2x1SM_SSISI_SI_fLi256ELi96ELNS4_4UMMA5MajorE0ELSO_0ELNSN_7ScaleInE0ELSP_0EEEEEENS4_6LayoutINS5_IJSC_SC_SC_EEENS5_IJNSA_ILi0EEESU_SU_EEEEENS5_IJNS4_10UnderscoreESX_SX_EEEEENS4_18SM100_TMA_2SM_LOADENS4_14ComposedLayoutINS4_7SwizzleILi3ELi4ELi3EEENS4_18smem_ptr_flag_bitsILi16EEENSS_INS5_IJNSA_ILi8EEENSA_ILi64EEEEEENS5_IJS17_SC_EEEEEEEvNS4_8identityES10_S1B_vS1C_EENS_8epilogue10collective18CollectiveEpilogueINS1E_23Sm100TmaWarpSpecializedILi3ELi2ELi32ELb1ELb0EEEJNS5_IJNSA_ILi128EEESG_SF_EEENS5_IJNSS_IS1J_SC_EENSS_INSA_ILi32EEESC_EEEEESI_SJ_SI_SJ_NS1E_6fusion15FusionCallbacksIS1I_NS1P_17LinearCombinationISI_fSI_fLNS_15FloatRoundStyleE2EEES1K_S1O_JEEENS4_5SM1004TMEM4LOAD26SM100_TMEM_LOAD_32dp32b32xENS4_13SM90_TMA_LOADENS11_INS12_ILi2ELi4ELi3EEES15_NSS_INS5_IJS16_S1M_EEENS5_IJS1M_SC_EEEEEEENS4_39AutoVectorizingCopyWithAssumedAlignmentILi128EEENS4_14SM90_TMA_STOREES24_S26_S26_EEEvvEEEEvNT_6ParamsE --------------------------
	.section	.text._ZN7cutlass13device_kernelINS_4gemm6kernel13GemmUniversalIN4cute5tupleIJiiiiEEENS1_10collective13CollectiveMmaINS1_35MainloopSm100TmaUmmaWarpSpecializedILi2ELi2ELi4ENS5_IJNS4_1CILi2EEENSA_ILi1EEESC_EEEEENS5_IJNSA_ILi256EEENSA_ILi96EEESF_EEENS_6half_tENS5_IJlSC_lEEESI_SJ_NS4_8TiledMMAINS4_8MMA_AtomIJNS4_26SM100_MMA_F16BF16_2x1SM_SSISI_SI_fLi256ELi96ELNS4_4UMMA5MajorE0ELSO_0ELNSN_7ScaleInE0ELSP_0EEEEEENS4_6LayoutINS5_IJSC_SC_SC_EEENS5_IJNSA_ILi0EEESU_SU_EEEEENS5_IJNS4_10UnderscoreESX_SX_EEEEENS4_18SM100_TMA_2SM_LOADENS4_14ComposedLayoutINS4_7SwizzleILi3ELi4ELi3EEENS4_18smem_ptr_flag_bitsILi16EEENSS_INS5_IJNSA_ILi8EEENSA_ILi64EEEEEENS5_IJS17_SC_EEEEEEEvNS4_8identityES10_S1B_vS1C_EENS_8epilogue10collective18CollectiveEpilogueINS1E_23Sm100TmaWarpSpecializedILi3ELi2ELi32ELb1ELb0EEEJNS5_IJNSA_ILi128EEESG_SF_EEENS5_IJNSS_IS1J_SC_EENSS_INSA_ILi32EEESC_EEEEESI_SJ_SI_SJ_NS1E_6fusion15FusionCallbacksIS1I_NS1P_17LinearCombinationISI_fSI_fLNS_15FloatRoundStyleE2EEES1K_S1O_JEEENS4_5SM1004TMEM4LOAD26SM100_TMEM_LOAD_32dp32b32xENS4_13SM90_TMA_LOADENS11_INS12_ILi2ELi4ELi3EEES15_NSS_INS5_IJS16_S1M_EEENS5_IJS1M_SC_EEEEEEENS4_39AutoVectorizingCopyWithAssumedAlignmentILi128EEENS4_14SM90_TMA_STOREES24_S26_S26_EEEvvEEEEvNT_6ParamsE,"ax",@progbits
	.align	128
.text._ZN7cutlass13device_kernelINS_4gemm6kernel13GemmUniversalIN4cute5tupleIJiiiiEEENS1_10collective13CollectiveMmaINS1_35MainloopSm100TmaUmmaWarpSpecializedILi2ELi2ELi4ENS5_IJNS4_1CILi2EEENSA_ILi1EEESC_EEEEENS5_IJNSA_ILi256EEENSA_ILi96EEESF_EEENS_6half_tENS5_IJlSC_lEEESI_SJ_NS4_8TiledMMAINS4_8MMA_AtomIJNS4_26SM100_MMA_F16BF16_2x1SM_SSISI_SI_fLi256ELi96ELNS4_4UMMA5MajorE0ELSO_0ELNSN_7ScaleInE0ELSP_0EEEEEENS4_6LayoutINS5_IJSC_SC_SC_EEENS5_IJNSA_ILi0EEESU_SU_EEEEENS5_IJNS4_10UnderscoreESX_SX_EEEEENS4_18SM100_TMA_2SM_LOADENS4_14ComposedLayoutINS4_7SwizzleILi3ELi4ELi3EEENS4_18smem_ptr_flag_bitsILi16EEENSS_INS5_IJNSA_ILi8EEENSA_ILi64EEEEEENS5_IJS17_SC_EEEEEEEvNS4_8identityES10_S1B_vS1C_EENS_8epilogue10collective18CollectiveEpilogueINS1E_23Sm100TmaWarpSpecializedILi3ELi2ELi32ELb1ELb0EEEJNS5_IJNSA_ILi128EEESG_SF_EEENS5_IJNSS_IS1J_SC_EENSS_INSA_ILi32EEESC_EEEEESI_SJ_SI_SJ_NS1E_6fusion15FusionCallbacksIS1I_NS1P_17LinearCombinationISI_fSI_fLNS_15FloatRoundStyleE2EEES1K_S1O_JEEENS4_5SM1004TMEM4LOAD26SM100_TMEM_LOAD_32dp32b32xENS4_13SM90_TMA_LOADENS11_INS12_ILi2ELi4ELi3EEES15_NSS_INS5_IJS16_S1M_EEENS5_IJS1M_SC_EEEEEEENS4_39AutoVectorizingCopyWithAssumedAlignmentILi128EEENS4_14SM90_TMA_STOREES24_S26_S26_EEEvvEEEEvNT_6ParamsE:
        .type           _ZN7cutlass13device_kernelINS_4gemm6kernel13GemmUniversalIN4cute5tupleIJiiiiEEENS1_10collective13CollectiveMmaINS1_35MainloopSm100TmaUmmaWarpSpecializedILi2ELi2ELi4ENS5_IJNS4_1CILi2EEENSA_ILi1EEESC_EEEEENS5_IJNSA_ILi256EEENSA_ILi96EEESF_EEENS_6half_tENS5_IJlSC_lEEESI_SJ_NS4_8TiledMMAINS4_8MMA_AtomIJNS4_26SM100_MMA_F16BF16_2x1SM_SSISI_SI_fLi256ELi96ELNS4_4UMMA5MajorE0ELSO_0ELNSN_7ScaleInE0ELSP_0EEEEEENS4_6LayoutINS5_IJSC_SC_SC_EEENS5_IJNSA_ILi0EEESU_SU_EEEEENS5_IJNS4_10UnderscoreESX_SX_EEEEENS4_18SM100_TMA_2SM_LOADENS4_14ComposedLayoutINS4_7SwizzleILi3ELi4ELi3EEENS4_18smem_ptr_flag_bitsILi16EEENSS_INS5_IJNSA_ILi8EEENSA_ILi64EEEEEENS5_IJS17_SC_EEEEEEEvNS4_8identityES10_S1B_vS1C_EENS_8epilogue10collective18CollectiveEpilogueINS1E_23Sm100TmaWarpSpecializedILi3ELi2ELi32ELb1ELb0EEEJNS5_IJNSA_ILi128EEESG_SF_EEENS5_IJNSS_IS1J_SC_EENSS_INSA_ILi32EEESC_EEEEESI_SJ_SI_SJ_NS1E_6fusion15FusionCallbacksIS1I_NS1P_17LinearCombinationISI_fSI_fLNS_15FloatRoundStyleE2EEES1K_S1O_JEEENS4_5SM1004TMEM4LOAD26SM100_TMEM_LOAD_32dp32b32xENS4_13SM90_TMA_LOADENS11_INS12_ILi2ELi4ELi3EEES15_NSS_INS5_IJS16_S1M_EEENS5_IJS1M_SC_EEEEEEENS4_39AutoVectorizingCopyWithAssumedAlignmentILi128EEENS4_14SM90_TMA_STOREES24_S26_S26_EEEvvEEEEvNT_6ParamsE,@function
        .size           _ZN7cutlass13device_kernelINS_4gemm6kernel13GemmUniversalIN4cute5tupleIJiiiiEEENS1_10collective13CollectiveMmaINS1_35MainloopSm100TmaUmmaWarpSpecializedILi2ELi2ELi4ENS5_IJNS4_1CILi2EEENSA_ILi1EEESC_EEEEENS5_IJNSA_ILi256EEENSA_ILi96EEESF_EEENS_6half_tENS5_IJlSC_lEEESI_SJ_NS4_8TiledMMAINS4_8MMA_AtomIJNS4_26SM100_MMA_F16BF16_2x1SM_SSISI_SI_fLi256ELi96ELNS4_4UMMA5MajorE0ELSO_0ELNSN_7ScaleInE0ELSP_0EEEEEENS4_6LayoutINS5_IJSC_SC_SC_EEENS5_IJNSA_ILi0EEESU_SU_EEEEENS5_IJNS4_10UnderscoreESX_SX_EEEEENS4_18SM100_TMA_2SM_LOADENS4_14ComposedLayoutINS4_7SwizzleILi3ELi4ELi3EEENS4_18smem_ptr_flag_bitsILi16EEENSS_INS5_IJNSA_ILi8EEENSA_ILi64EEEEEENS5_IJS17_SC_EEEEEEEvNS4_8identityES10_S1B_vS1C_EENS_8epilogue10collective18CollectiveEpilogueINS1E_23Sm100TmaWarpSpecializedILi3ELi2ELi32ELb1ELb0EEEJNS5_IJNSA_ILi128EEESG_SF_EEENS5_IJNSS_IS1J_SC_EENSS_INSA_ILi32EEESC_EEEEESI_SJ_SI_SJ_NS1E_6fusion15FusionCallbacksIS1I_NS1P_17LinearCombinationISI_fSI_fLNS_15FloatRoundStyleE2EEES1K_S1O_JEEENS4_5SM1004TMEM4LOAD26SM100_TMEM_LOAD_32dp32b32xENS4_13SM90_TMA_LOADENS11_INS12_ILi2ELi4ELi3EEES15_NSS_INS5_IJS16_S1M_EEENS5_IJS1M_SC_EEEEEEENS4_39AutoVectorizingCopyWithAssumedAlignmentILi128EEENS4_14SM90_TMA_STOREES24_S26_S26_EEEvvEEEEvNT_6ParamsE,(.L_x_178 - _ZN7cutlass13device_kernelINS_4gemm6kernel13GemmUniversalIN4cute5tupleIJiiiiEEENS1_10collective13CollectiveMmaINS1_35MainloopSm100TmaUmmaWarpSpecializedILi2ELi2ELi4ENS5_IJNS4_1CILi2EEENSA_ILi1EEESC_EEEEENS5_IJNSA_ILi256EEENSA_ILi96EEESF_EEENS_6half_tENS5_IJlSC_lEEESI_SJ_NS4_8TiledMMAINS4_8MMA_AtomIJNS4_26SM100_MMA_F16BF16_2x1SM_SSISI_SI_fLi256ELi96ELNS4_4UMMA5MajorE0ELSO_0ELNSN_7ScaleInE0ELSP_0EEEEEENS4_6LayoutINS5_IJSC_SC_SC_EEENS5_IJNSA_ILi0EEESU_SU_EEEEENS5_IJNS4_10UnderscoreESX_SX_EEEEENS4_18SM100_TMA_2SM_LOADENS4_14ComposedLayoutINS4_7SwizzleILi3ELi4ELi3EEENS4_18smem_ptr_flag_bitsILi16EEENSS_INS5_IJNSA_ILi8EEENSA_ILi64EEEEEENS5_IJS17_SC_EEEEEEEvNS4_8identityES10_S1B_vS1C_EENS_8epilogue10collective18CollectiveEpilogueINS1E_23Sm100TmaWarpSpecializedILi3ELi2ELi32ELb1ELb0EEEJNS5_IJNSA_ILi128EEESG_SF_EEENS5_IJNSS_IS1J_SC_EENSS_INSA_ILi32EEESC_EEEEESI_SJ_SI_SJ_NS1E_6fusion15FusionCallbacksIS1I_NS1P_17LinearCombinationISI_fSI_fLNS_15FloatRoundStyleE2EEES1K_S1O_JEEENS4_5SM1004TMEM4LOAD26SM100_TMEM_LOAD_32dp32b32xENS4_13SM90_TMA_LOADENS11_INS12_ILi2ELi4ELi3EEES15_NSS_INS5_IJS16_S1M_EEENS5_IJS1M_SC_EEEEEEENS4_39AutoVectorizingCopyWithAssumedAlignmentILi128EEENS4_14SM90_TMA_STOREES24_S26_S26_EEEvvEEEEvNT_6ParamsE)
        .other          _ZN7cutlass13device_kernelINS_4gemm6kernel13GemmUniversalIN4cute5tupleIJiiiiEEENS1_10collective13CollectiveMmaINS1_35MainloopSm100TmaUmmaWarpSpecializedILi2ELi2ELi4ENS5_IJNS4_1CILi2EEENSA_ILi1EEESC_EEEEENS5_IJNSA_ILi256EEENSA_ILi96EEESF_EEENS_6half_tENS5_IJlSC_lEEESI_SJ_NS4_8TiledMMAINS4_8MMA_AtomIJNS4_26SM100_MMA_F16BF16_2x1SM_SSISI_SI_fLi256ELi96ELNS4_4UMMA5MajorE0ELSO_0ELNSN_7ScaleInE0ELSP_0EEEEEENS4_6LayoutINS5_IJSC_SC_SC_EEENS5_IJNSA_ILi0EEESU_SU_EEEEENS5_IJNS4_10UnderscoreESX_SX_EEEEENS4_18SM100_TMA_2SM_LOADENS4_14ComposedLayoutINS4_7SwizzleILi3ELi4ELi3EEENS4_18smem_ptr_flag_bitsILi16EEENSS_INS5_IJNSA_ILi8EEENSA_ILi64EEEEEENS5_IJS17_SC_EEEEEEEvNS4_8identityES10_S1B_vS1C_EENS_8epilogue10collective18CollectiveEpilogueINS1E_23Sm100TmaWarpSpecializedILi3ELi2ELi32ELb1ELb0EEEJNS5_IJNSA_ILi128EEESG_SF_EEENS5_IJNSS_IS1J_SC_EENSS_INSA_ILi32EEESC_EEEEESI_SJ_SI_SJ_NS1E_6fusion15FusionCallbacksIS1I_NS1P_17LinearCombinationISI_fSI_fLNS_15FloatRoundStyleE2EEES1K_S1O_JEEENS4_5SM1004TMEM4LOAD26SM100_TMEM_LOAD_32dp32b32xENS4_13SM90_TMA_LOADENS11_INS12_ILi2ELi4ELi3EEES15_NSS_INS5_IJS16_S1M_EEENS5_IJS1M_SC_EEEEEEENS4_39AutoVectorizingCopyWithAssumedAlignmentILi128EEENS4_14SM90_TMA_STOREES24_S26_S26_EEEvvEEEEvNT_6ParamsE,@"STO_CUDA_ENTRY STV_DEFAULT"
_ZN7cutlass13device_kernelINS_4gemm6kernel13GemmUniversalIN4cute5tupleIJiiiiEEENS1_10collective13CollectiveMmaINS1_35MainloopSm100TmaUmmaWarpSpecializedILi2ELi2ELi4ENS5_IJNS4_1CILi2EEENSA_ILi1EEESC_EEEEENS5_IJNSA_ILi256EEENSA_ILi96EEESF_EEENS_6half_tENS5_IJlSC_lEEESI_SJ_NS4_8TiledMMAINS4_8MMA_AtomIJNS4_26SM100_MMA_F16BF16_2x1SM_SSISI_SI_fLi256ELi96ELNS4_4UMMA5MajorE0ELSO_0ELNSN_7ScaleInE0ELSP_0EEEEEENS4_6LayoutINS5_IJSC_SC_SC_EEENS5_IJNSA_ILi0EEESU_SU_EEEEENS5_IJNS4_10UnderscoreESX_SX_EEEEENS4_18SM100_TMA_2SM_LOADENS4_14ComposedLayoutINS4_7SwizzleILi3ELi4ELi3EEENS4_18smem_ptr_flag_bitsILi16EEENSS_INS5_IJNSA_ILi8EEENSA_ILi64EEEEEENS5_IJS17_SC_EEEEEEEvNS4_8identityES10_S1B_vS1C_EENS_8epilogue10collective18CollectiveEpilogueINS1E_23Sm100TmaWarpSpecializedILi3ELi2ELi32ELb1ELb0EEEJNS5_IJNSA_ILi128EEESG_SF_EEENS5_IJNSS_IS1J_SC_EENSS_INSA_ILi32EEESC_EEEEESI_SJ_SI_SJ_NS1E_6fusion15FusionCallbacksIS1I_NS1P_17LinearCombinationISI_fSI_fLNS_15FloatRoundStyleE2EEES1K_S1O_JEEENS4_5SM1004TMEM4LOAD26SM100_TMEM_LOAD_32dp32b32xENS4_13SM90_TMA_LOADENS11_INS12_ILi2ELi4ELi3EEES15_NSS_INS5_IJS16_S1M_EEENS5_IJS1M_SC_EEEEEEENS4_39AutoVectorizingCopyWithAssumedAlignmentILi128EEENS4_14SM90_TMA_STOREES24_S26_S26_EEEvvEEEEvNT_6ParamsE:
[----:B------:R-:W1:Y:S01]  /*0000*/  LDC R1, c[0x0][0x37c] ;  /* 0x0000df00ff017b82 */ /* 0x000e620000000800 */
[----:B------:R-:W2:Y:S01]  /*0010*/  S2R R105, SR_TID.X ;  /* 0x0000000000697919 */ /* 0x000ea20000002100 */
[----:B------:R-:W3:Y:S06]  /*0020*/  LDCU.64 UR8, c[0x0][0x890] ;  /* 0x00011200ff0877ac */ /* 0x000eec0008000a00 */
[----:B------:R-:W4:Y:S01]  /*0030*/  S2UR UR37, SR_CgaCtaId ;  /* 0x00000000002579c3 */ /* 0x000f220000008800 */
[----:B------:R-:W-:Y:S02]  /*0040*/  PRMT R92, RZ, 0x7610, R92 ;  /* 0x00007610ff5c7816 */ /* 0x000fe4000000005c */
[----:B------:R-:W-:Y:S01]  /*0050*/  ELECT P1, URZ, PT ;  /* 0x0000000000ff782f */ /* 0x000fe20003820000 */
[----:B------:R-:W1:Y:S01]  /*0060*/  LDCU.64 UR52, c[0x0][0x358] ;  /* 0x00006b00ff3477ac */ /* 0x000e620008000a00 */
[----:B---3--:R-:W-:-:S04]  /*0070*/  UISETP.NE.U32.AND UP0, UPT, UR8, URZ, UPT ;  /* 0x000000ff0800728c */ /* 0x008fc8000bf05070 */
[----:B------:R-:W-:Y:S02]  /*0080*/  UISETP.NE.AND.EX UP0, UPT, UR9, URZ, UPT, UP0 ;  /* 0x000000ff0900728c */ /* 0x000fe4000bf05300 */
[----:B----4-:R-:W-:Y:S02]  /*0090*/  ULOP3.LUT UR5, UR37, 0x1, URZ, 0xc0, !UPT ;  /* 0x0000000125057892 */ /* 0x010fe4000f8ec0ff */
[----:B------:R-:W-:Y:S01]  /*00a0*/  ULOP3.LUT UR4, UR37, 0x1, URZ, 0x3c, !UPT ;  /* 0x0000000125047892 */ /* 0x000fe2000f8e3cff */
[----:B--2---:R-:W-:-:S03]  /*00b0*/  SHF.R.U32.HI R96, RZ, 0x5, R105 ;  /* 0x00000005ff607819 */ /* 0x004fc60000011669 */
[----:B------:R-:W-:Y:S02]  /*00c0*/  IMAD.U32 R12, RZ, RZ, UR5 ;  /* 0x00000005ff0c7e24 */ /* 0x000fe4000f8e00ff */
[----:B------:R-:W-:Y:S01]  /*00d0*/  IMAD.U32 R11, RZ, RZ, UR4 ;  /* 0x00000004ff0b7e24 */ /* 0x000fe2000f8e00ff */
[----:B------:R-:W2:Y:S02]  /*00e0*/  SHFL.IDX PT, R0, R96, RZ, 0x1f ;  /* 0x00001fff60007589 */ /* 0x000ea400000e0000 */
[----:B--2---:R-:W-:Y:S01]  /*00f0*/  R2UR UR10, R0 ;  /* 0x00000000000a72ca */ /* 0x004fe200000e0000 */
[----:B-1----:R-:W-:-:S14]  /*0100*/  BRA.U UP0, `(.L_x_0) ;  /* 0x00000001002c7547 */ /* 0x002fdc000b800000 */
[----:B------:R-:W1:Y:S02]  /*0110*/  LDCU.64 UR4, c[0x0][0x888] ;  /* 0x00011100ff0477ac */ /* 0x000e640008000a00 */
[----:B-1----:R-:W-:-:S04]  /*0120*/  UISETP.NE.U32.AND UP0, UPT, UR4, URZ, UPT ;  /* 0x000000ff0400728c */ /* 0x002fc8000bf05070 */
[----:B------:R-:W-:-:S09]  /*0130*/  UISETP.NE.AND.EX UP0, UPT, UR5, URZ, UPT, UP0 ;  /* 0x000000ff0500728c */ /* 0x000fd2000bf05300 */
[----:B------:R-:W-:Y:S05]  /*0140*/  BRA.U !UP0, `(.L_x_1) ;  /* 0x0000000108107547 */ /* 0x000fea000b800000 */
[----:B------:R-:W1:Y:S02]  /*0150*/  LDC.64 R2, c[0x0][0x888] ;  /* 0x00022200ff027b82 */ /* 0x000e640000000a00 */
[----:B-1----:R1:W5:Y:S01]  /*0160*/  LDG.E R49, desc[UR52][R2.64] ;  /* 0x0000003402317981 */ /* 0x002362000c1e1900 */
[----:B------:R-:W-:Y:S01]  /*0170*/  HFMA2 R92, -RZ, RZ, 0, 5.9604644775390625e-08 ;  /* 0x00000001ff5c7431 */ /* 0x000fe200000001ff */
[----:B------:R-:W-:Y:S05]  /*0180*/  BRA `(.L_x_0) ;  /* 0x00000000000c7947 */ /* 0x000fea0003800000 */
.L_x_1:
[----:B------:R-:W1:Y:S01]  /*0190*/  LDCU UR4, c[0x0][0x880] ;  /* 0x00011000ff0477ac */ /* 0x000e620008000800 */
[----:B------:R-:W-:Y:S01]  /*01a0*/  HFMA2 R92, -RZ, RZ, 0, 5.9604644775390625e-08 ;  /* 0x00000001ff5c7431 */ /* 0x000fe200000001ff */
[----:B-1----:R-:W-:-:S07]  /*01b0*/  MOV R49, UR4 ;  /* 0x0000000400317c02 */ /* 0x002fce0008000f00 */
.L_x_0:
[----:B------:R-:W2:Y:S02]  /*01c0*/  LDCU.64 UR4, c[0x0][0x8b0] ;  /* 0x00011600ff0477ac */ /* 0x000ea40008000a00 */
[----:B--2---:R-:W-:-:S04]  /*01d0*/  UISETP.NE.U32.AND UP0, UPT, UR4, URZ, UPT ;  /* 0x000000ff0400728c */ /* 0x004fc8000bf05070 */
[----:B------:R-:W-:-:S09]  /*01e0*/  UISETP.NE.AND.EX UP0, UPT, UR5, URZ, UPT, UP0 ;  /* 0x000000ff0500728c */ /* 0x000fd2000bf05300 */
[----:B------:R-:W-:Y:S05]  /*01f0*/  BRA.U UP0, `(.L_x_2) ;  /* 0x0000000100247547 */ /* 0x000fea000b800000 */
[----:B------:R-:W2:Y:S02]  /*0200*/  LDCU.64 UR4, c[0x0][0x8a8] ;  /* 0x00011500ff0477ac */ /* 0x000ea40008000a00 */
[----:B--2---:R-:W-:-:S04]  /*0210*/  UISETP.NE.U32.AND UP0, UPT, UR4, URZ, UPT ;  /* 0x000000ff0400728c */ /* 0x004fc8000bf05070 */
[----:B------:R-:W-:-:S09]  /*0220*/  UISETP.NE.AND.EX UP0, UPT, UR5, URZ, UPT, UP0 ;  /* 0x000000ff0500728c */ /* 0x000fd2000bf05300 */
[----:B------:R-:W-:Y:S05]  /*0230*/  BRA.U !UP0, `(.L_x_3) ;  /* 0x00000001080c7547 */ /* 0x000fea000b800000 */
[----:B------:R-:W2:Y:S02]  /*0240*/  LDC.64 R46, c[0x0][0x8a8] ;  /* 0x00022a00ff2e7b82 */ /* 0x000ea40000000a00 */
[----:B--2---:R2:W5:Y:S01]  /*0250*/  LDG.E R46, desc[UR52][R46.64] ;  /* 0x000000342e2e7981 */ /* 0x004562000c1e1900 */
[----:B------:R-:W-:Y:S05]  /*0260*/  BRA `(.L_x_2) ;  /* 0x0000000000087947 */ /* 0x000fea0003800000 */
.L_x_3:
[----:B------:R-:W2:Y:S02]  /*0270*/  LDCU UR4, c[0x0][0x8a0] ;  /* 0x00011400ff0477ac */ /* 0x000ea40008000800 */
[----:B--2---:R-:W-:Y:S02]  /*0280*/  MOV R46, UR4 ;  /* 0x00000004002e7c02 */ /* 0x004fe40008000f00 */
.L_x_2:
[----:B------:R-:W-:Y:S01]  /*0290*/  IMAD.U32 R0, RZ, RZ, UR10 ;  /* 0x0000000aff007e24 */ /* 0x000fe2000f8e00ff */
[----:B------:R-:W-:Y:S04]  /*02a0*/  BSSY.RECONVERGENT B0, `(.L_x_4) ;  /* 0x000000c000007945 */ /* 0x000fe80003800200 */
[C---:B------:R-:W-:Y:S02]  /*02b0*/  ISETP.NE.OR P2, PT, R0.reuse, 0x1, !P1 ;  /* 0x000000010000780c */ /* 0x040fe40004f45670 */
[----:B------:R-:W-:-:S11]  /*02c0*/  ISETP.NE.OR P0, PT, R0, 0x3, !P1 ;  /* 0x000000030000780c */ /* 0x000fd60004f05670 */
[----:B------:R-:W-:Y:S05]  /*02d0*/  @P2 BRA `(.L_x_5) ;  /* 0x0000000000202947 */ /* 0x000fea0003800000 */
[----:B------:R-:W3:Y:S02]  /*02e0*/  LDCU.64 UR4, c[0x0][0x348] ;  /* 0x00006900ff0477ac */ /* 0x000ee40008000a00 */
[----:B---3--:R-:W-:Y:S02]  /*02f0*/  UIADD3 UR6, UP1, UPT, UR4, 0x80, URZ ;  /* 0x0000008004067890 */ /* 0x008fe4000ff3e0ff */
[----:B------:R-:W-:Y:S02]  /*0300*/  UIADD3 UR4, UP0, UPT, UR4, 0x180, URZ ;  /* 0x0000018004047890 */ /* 0x000fe4000ff1e0ff */
[----:B------:R-:W-:Y:S02]  /*0310*/  UIADD3.X UR7, UPT, UPT, URZ, UR5, URZ, UP1, !UPT ;  /* 0x00000005ff077290 */ /* 0x000fe40008ffe4ff */
[----:B------:R-:W-:-:S07]  /*0320*/  UIADD3.X UR5, UPT, UPT, URZ, UR5, URZ, UP0, !UPT ;  /* 0x00000005ff057290 */ /* 0x000fce00087fe4ff */
[----:B------:R3:W-:Y:S02]  /*0330*/  UTMACCTL.PF [UR6] ;  /* 0x00000000060079b9 */ /* 0x0007e40008040000 */
[----:B------:R3:W-:Y:S02]  /*0340*/  UTMACCTL.PF [UR4] ;  /* 0x00000000040079b9 */ /* 0x0007e40008040000 */
[----:B---3--:R-:W-:Y:S01]  /*0350*/  NOP ;  /* 0x0000000000007918 */ /* 0x008fe20000000000 */
.L_x_5:
[----:B------:R-:W-:Y:S05]  /*0360*/  BSYNC.RECONVERGENT B0 ;  /* 0x0000000000007941 */ /* 0x000fea0003800200 */
.L_x_4:
[----:B------:R-:W-:Y:S04]  /*0370*/  BSSY.RECONVERGENT B0, `(.L_x_6) ;  /* 0x000000a000007945 */ /* 0x000fe80003800200 */
        /* <DEDUP_REMOVED lines=9> */
.L_x_7:
[----:B------:R-:W-:Y:S05]  /*0410*/  BSYNC.RECONVERGENT B0 ;  /* 0x0000000000007941 */ /* 0x000fea0003800200 */
.L_x_6:
[----:B------:R-:W3:Y:S01]  /*0420*/  LDCU.64 UR4, c[0x0][0x888] ;  /* 0x00011100ff0477ac */ /* 0x000ee20008000a00 */
[----:B------:R-:W-:Y:S02]  /*0430*/  UISETP.EQ.U32.AND UP1, UPT, UR8, URZ, UPT ;  /* 0x000000ff0800728c */ /* 0x000fe4000bf22070 */
[----:B------:R-:W-:Y:S02]  /*0440*/  UPLOP3.LUT UP5, UPT, UPT, UPT, UPT, 0x80, 0x8 ;  /* 0x000000000008789c */ /* 0x000fe40003faf070 */
[----:B---3--:R-:W-:-:S04]  /*0450*/  UISETP.NE.U32.AND UP0, UPT, UR4, URZ, UPT ;  /* 0x000000ff0400728c */ /* 0x008fc8000bf05070 */
[----:B------:R-:W-:-:S04]  /*0460*/  UISETP.NE.AND.EX UP0, UPT, UR5, URZ, UPT, UP0 ;  /* 0x000000ff0500728c */ /* 0x000fc8000bf05300 */
[----:B------:R-:W-:-:S04]  /*0470*/  UISETP.EQ.OR.EX UP2, UPT, UR9, URZ, !UP0, UP1 ;  /* 0x000000ff0900728c */ /* 0x000fc8000c742710 */
[----:B------:R-:W-:-:S05]  /*0480*/  UP2UR UR50, UPR, URZ, 0x4 ;  /* 0x00000004ff327883 */ /* 0x000fca0008000000 */
[----:B------:R-:W-:Y:S07]  /*0490*/  BRA.U !UP2, `(.L_x_8) ;  /* 0x000000010a207547 */ /* 0x000fee000b800000 */
[----:B------:R-:W-:Y:S01]  /*04a0*/  UISETP.NE.U32.AND UP2, UPT, UR8, URZ, UPT ;  /* 0x000000ff0800728c */ /* 0x000fe2000bf45070 */
[----:B-----5:R-:W-:Y:S01]  /*04b0*/  FSETP.NEU.AND P0, PT, R49, RZ, PT ;  /* 0x000000ff3100720b */ /* 0x020fe20003f0d000 */
[----:B------:R-:W-:Y:S02]  /*04c0*/  USEL UR4, URZ, 0xffffffff, UP0 ;  /* 0xffffffffff047887 */ /* 0x000fe40008000000 */
[----:B------:R-:W-:-:S10]  /*04d0*/  UISETP.NE.AND.EX UP2, UPT, UR9, URZ, UPT, UP2 ;  /* 0x000000ff0900728c */ /* 0x000fd4000bf45320 */
[----:B------:R-:W-:Y:S01]  /*04e0*/  VOTEU.ANY UP1, P0 ;  /* 0x0000000000ff7886 */ /* 0x000fe20000020100 */
[----:B------:R-:W-:-:S04]  /*04f0*/  @!UP2 USEL UR4, URZ, 0xffffffff, UP1 ;  /* 0xffffffffff04a887 */ /* 0x000fc80008800000 */
[----:B------:R-:W-:-:S04]  /*0500*/  ULOP3.LUT UR4, UR4, 0x1, URZ, 0xc0, !UPT ;  /* 0x0000000104047892 */ /* 0x000fc8000f8ec0ff */
[----:B------:R-:W-:-:S11]  /*0510*/  UISETP.NE.U32.AND UP5, UPT, UR4, 0x1, UPT ;  /* 0x000000010400788c */ /* 0x000fd6000bfa5070 */
.L_x_8:
[----:B------:R-:W3:Y:S01]  /*0520*/  SHFL.IDX PT, R0, R96, RZ, 0x1f ;  /* 0x00001fff60007589 */ /* 0x000ee200000e0000 */
[----:B------:R-:W-:Y:S01]  /*0530*/  R2UR UR4, R12 ;  /* 0x000000000c0472ca */ /* 0x000fe200000e0000 */
[----:B------:R-:W-:-:S04]  /*0540*/  UISETP.NE.AND UP1, UPT, UR10, 0x2, UPT ;  /* 0x000000020a00788c */ /* 0x000fc8000bf25270 */
[----:B------:R-:W-:-:S08]  /*0550*/  USEL UR38, URZ, 0x1, UP1 ;  /* 0x00000001ff267887 */ /* 0x000fd00008800000 */
[----:B------:R-:W-:-:S06]  /*0560*/  UISETP.EQ.AND UP2, UPT, UR4, URZ, !UP1 ;  /* 0x000000ff0400728c */ /* 0x000fcc000cf42270 */
[----:B------:R-:W-:Y:S02]  /*0570*/  PLOP3.LUT P5, PT, P1, PT, UP2, 0x80, 0x8 ;  /* 0x000000000008781c */ /* 0x000fe40000faf028 */
[----:B---3--:R-:W-:-:S13]  /*0580*/  ISETP.NE.AND P0, PT, R0, RZ, PT ;  /* 0x000000ff0000720c */ /* 0x008fda0003f05270 */
[----:B------:R-:W-:Y:S05]  /*0590*/  @P0 BRA `(.L_x_9) ;  /* 0x0000000000340947 */ /* 0x000fea0003800000 */
[----:B------:R-:W-:Y:S01]  /*05a0*/  UMOV UR4, 0x400 ;  /* 0x0000040000047882 */ /* 0x000fe20000000000 */
[----:B------:R-:W-:Y:S01]  /*05b0*/  UMOV UR6, 0x1 ;  /* 0x0000000100067882 */ /* 0x000fe20000000000 */
[----:B------:R-:W-:Y:S02]  /*05c0*/  ULEA UR4, UR37, UR4, 0x18 ;  /* 0x0000000425047291 */ /* 0x000fe4000f8ec0ff */
[----:B------:R-:W-:-:S04]  /*05d0*/  UIADD3 UR6, UPT, UPT, -UR6, 0x100000, URZ ;  /* 0x0010000006067890 */ /* 0x000fc8000fffe1ff */
[----:B------:R-:W-:Y:S02]  /*05e0*/  USHF.L.U32 UR7, UR6, 0xb, URZ ;  /* 0x0000000b06077899 */ /* 0x000fe400080006ff */
[----:B------:R-:W-:Y:S01]  /*05f0*/  USHF.L.U32 UR6, UR6, 0x1, URZ ;  /* 0x0000000106067899 */ /* 0x000fe200080006ff */
[----:B------:R-:W-:Y:S01]  /*0600*/  ELECT P0, URZ, PT ;  /* 0x0000000000ff782f */ /* 0x000fe20003800000 */
[----:B------:R-:W3:Y:S10]  /*0610*/  FENCE.VIEW.ASYNC.S ;  /* 0x00000000000073c6 */ /* 0x000ef40000000000 */
[----:B---3--:R3:W4:Y:S01]  /*0620*/  SYNCS.EXCH.64 URZ, [UR4], UR6 ;  /* 0x0000000604ff75b2 */ /* 0x0087220008000100 */
[----:B------:R3:W1:Y:S01]  /*0630*/  SYNCS.EXCH.64 URZ, [UR4+0x10], UR6 ;  /* 0x0000100604ff75b2 */ /* 0x0006620008000100 */
[----:B------:R3:W1:Y:S01]  /*0640*/  SYNCS.EXCH.64 URZ, [UR4+0x8], UR6 ;  /* 0x0000080604ff75b2 */ /* 0x0006620008000100 */
[----:B------:R3:W1:Y:S01]  /*0650*/  SYNCS.EXCH.64 URZ, [UR4+0x18], UR6 ;  /* 0x0000180604ff75b2 */ /* 0x0006620008000100 */
[----:B------:R-:W-:Y:S01]  /*0660*/  NOP ;  /* 0x0000000000007918 */ /* 0x000fe20000000000 */
.L_x_9:
[----:B------:R-:W2:Y:S01]  /*0670*/  SHFL.IDX PT, R0, R96, RZ, 0x1f ;  /* 0x00001fff60007589 */ /* 0x000ea200000e0000 */
[----:B------:R-:W-:Y:S01]  /*0680*/  NOP ;  /* 0x0000000000007918 */ /* 0x000fe20000000000 */
[----:B--2---:R-:W-:-:S13]  /*0690*/  ISETP.NE.AND P0, PT, R0, 0x1, PT ;  /* 0x000000010000780c */ /* 0x004fda0003f05270 */
[----:B------:R-:W-:Y:S05]  /*06a0*/  @P0 BRA `(.L_x_10) ;  /* 0x00000000004c0947 */ /* 0x000fea0003800000 */
[----:B---3--:R-:W-:Y:S01]  /*06b0*/  UMOV UR4, 0x400 ;  /* 0x0000040000047882 */ /* 0x008fe20000000000 */
[----:B------:R-:W-:Y:S01]  /*06c0*/  UMOV UR8, 0x20 ;  /* 0x0000002000087882 */ /* 0x000fe20000000000 */
[----:B------:R-:W-:Y:S01]  /*06d0*/  UMOV UR6, 0x80 ;  /* 0x0000008000067882 */ /* 0x000fe20000000000 */
[----:B------:R-:W-:Y:S02]  /*06e0*/  ULEA UR4, UR37, UR4, 0x18 ;  /* 0x0000000425047291 */ /* 0x000fe4000f8ec0ff */
[----:B------:R-:W-:-:S04]  /*06f0*/  UIADD3 UR8, UPT, UPT, -UR8, 0x100000, URZ ;  /* 0x0010000008087890 */ /* 0x000fc8000fffe1ff */
[----:B------:R-:W-:Y:S02]  /*0700*/  USHF.L.U32 UR9, UR8, 0xb, URZ ;  /* 0x0000000b08097899 */ /* 0x000fe400080006ff */
[----:B------:R-:W-:Y:S02]  /*0710*/  USHF.L.U32 UR8, UR8, 0x1, URZ ;  /* 0x0000000108087899 */ /* 0x000fe400080006ff */
[----:B------:R-:W-:-:S04]  /*0720*/  UIADD3 UR6, UPT, UPT, -UR6, 0x100000, URZ ;  /* 0x0010000006067890 */ /* 0x000fc8000fffe1ff */
[----:B------:R-:W-:Y:S02]  /*0730*/  USHF.L.U32 UR7, UR6, 0xb, URZ ;  /* 0x0000000b06077899 */ /* 0x000fe400080006ff */
[----:B------:R-:W-:Y:S01]  /*0740*/  USHF.L.U32 UR6, UR6, 0x1, URZ ;  /* 0x0000000106067899 */ /* 0x000fe200080006ff */
[----:B------:R-:W-:Y:S01]  /*0750*/  ELECT P0, URZ, PT ;  /* 0x0000000000ff782f */ /* 0x000fe20003800000 */
[----:B------:R-:W2:Y:S02]  /*0760*/  FENCE.VIEW.ASYNC.S ;  /* 0x00000000000073c6 */ /* 0x000ea40000000000 */
[----:B--2---:R2:W3:Y:S08]  /*0770*/  SYNCS.EXCH.64 URZ, [UR4+0x20], UR8 ;  /* 0x0000200804ff75b2 */ /* 0x0044f00008000100 */
[----:B------:R2:W1:Y:S01]  /*0780*/  SYNCS.EXCH.64 URZ, [UR4+0x38], UR6 ;  /* 0x0000380604ff75b2 */ /* 0x0004620008000100 */
[----:B------:R2:W1:Y:S01]  /*0790*/  SYNCS.EXCH.64 URZ, [UR4+0x28], UR8 ;  /* 0x0000280804ff75b2 */ /* 0x0004620008000100 */
[----:B------:R2:W1:Y:S01]  /*07a0*/  SYNCS.EXCH.64 URZ, [UR4+0x40], UR6 ;  /* 0x0000400604ff75b2 */ /* 0x0004620008000100 */
[----:B------:R2:W1:Y:S01]  /*07b0*/  SYNCS.EXCH.64 URZ, [UR4+0x30], UR8 ;  /* 0x0000300804ff75b2 */ /* 0x0004620008000100 */
[----:B------:R2:W1:Y:S01]  /*07c0*/  SYNCS.EXCH.64 URZ, [UR4+0x48], UR6 ;  /* 0x0000480604ff75b2 */ /* 0x0004620008000100 */
[----:B------:R-:W-:Y:S01]  /*07d0*/  NOP ;  /* 0x0000000000007918 */ /* 0x000fe20000000000 */
.L_x_10:
[----:B------:R-:W4:Y:S01]  /*07e0*/  SHFL.IDX PT, R0, R96, RZ, 0x1f ;  /* 0x00001fff60007589 */ /* 0x000f2200000e0000 */
[----:B------:R-:W-:Y:S01]  /*07f0*/  NOP ;  /* 0x0000000000007918 */ /* 0x000fe20000000000 */
[----:B----4-:R-:W-:-:S13]  /*0800*/  ISETP.NE.AND P0, PT, R0, 0x3, PT ;  /* 0x000000030000780c */ /* 0x010fda0003f05270 */
[----:B------:R-:W-:Y:S05]  /*0810*/  @P0 BRA `(.L_x_11) ;  /* 0x00000000002c0947 */ /* 0x000fea0003800000 */
[----:B--23--:R-:W-:Y:S01]  /*0820*/  UMOV UR4, 0x400 ;  /* 0x0000040000047882 */ /* 0x00cfe20000000000 */
[----:B------:R-:W-:Y:S01]  /*0830*/  UMOV UR6, 0x20 ;  /* 0x0000002000067882 */ /* 0x000fe20000000000 */
[----:B------:R-:W-:Y:S02]  /*0840*/  ULEA UR4, UR37, UR4, 0x18 ;  /* 0x0000000425047291 */ /* 0x000fe4000f8ec0ff */
[----:B------:R-:W-:-:S04]  /*0850*/  UIADD3 UR6, UPT, UPT, -UR6, 0x100000, URZ ;  /* 0x0010000006067890 */ /* 0x000fc8000fffe1ff */
[----:B------:R-:W-:Y:S02]  /*0860*/  USHF.L.U32 UR7, UR6, 0xb, URZ ;  /* 0x0000000b06077899 */ /* 0x000fe400080006ff */
[----:B------:R-:W-:Y:S01]  /*0870*/  USHF.L.U32 UR6, UR6, 0x1, URZ ;  /* 0x0000000106067899 */ /* 0x000fe200080006ff */
[----:B------:R-:W-:Y:S01]  /*0880*/  ELECT P0, URZ, PT ;  /* 0x0000000000ff782f */ /* 0x000fe20003800000 */
[----:B------:R-:W2:Y:S10]  /*0890*/  FENCE.VIEW.ASYNC.S ;  /* 0x00000000000073c6 */ /* 0x000eb40000000000 */
[----:B--2---:R4:W2:Y:S01]  /*08a0*/  SYNCS.EXCH.64 URZ, [UR4+0x50], UR6 ;  /* 0x0000500604ff75b2 */ /* 0x0048a20008000100 */
[----:B------:R4:W3:Y:S02]  /*08b0*/  SYNCS.EXCH.64 URZ, [UR4+0x58], UR6 ;  /* 0x0000580604ff75b2 */ /* 0x0008e40008000100 */
[----:B----4-:R-:W-:Y:S01]  /*08c0*/  NOP ;  /* 0x0000000000007918 */ /* 0x010fe20000000000 */
.L_x_11:
[----:B------:R-:W4:Y:S01]  /*08d0*/  SHFL.IDX PT, R0, R96, RZ, 0x1f ;  /* 0x00001fff60007589 */ /* 0x000f2200000e0000 */
[----:B------:R-:W-:Y:S01]  /*08e0*/  NOP ;  /* 0x0000000000007918 */ /* 0x000fe20000000000 */
[----:B----4-:R-:W-:-:S13]  /*08f0*/  ISETP.NE.AND P0, PT, R0, 0x4, PT ;  /* 0x000000040000780c */ /* 0x010fda0003f05270 */
[----:B------:R-:W-:Y:S05]  /*0900*/  @P0 BRA `(.L_x_12) ;  /* 0x0000000000480947 */ /* 0x000fea0003800000 */
[----:B--23--:R-:W-:Y:S01]  /*0910*/  UMOV UR6, 0x1e0 ;  /* 0x000001e000067882 */ /* 0x00cfe20000000000 */
[----:B------:R-:W-:Y:S01]  /*0920*/  UMOV UR4, 0x400 ;  /* 0x0000040000047882 */ /* 0x000fe20000000000 */
[----:B------:R-:W-:Y:S01]  /*0930*/  USEL UR6, UR6, 0x1a0, UP5 ;  /* 0x000001a006067887 */ /* 0x000fe2000a800000 */
        /* <DEDUP_REMOVED lines=10> */
[----:B--2---:R4:W2:Y:S08]  /*09e0*/  SYNCS.EXCH.64 URZ, [UR4+0x60], UR8 ;  /* 0x0000600804ff75b2 */ /* 0x0048b00008000100 */
[----:B------:R4:W3:Y:S01]  /*09f0*/  SYNCS.EXCH.64 URZ, [UR4+0x70], UR6 ;  /* 0x0000700604ff75b2 */ /* 0x0008e20008000100 */
[----:B------:R4:W1:Y:S01]  /*0a00*/  SYNCS.EXCH.64 URZ, [UR4+0x68], UR8 ;  /* 0x0000680804ff75b2 */ /* 0x0008620008000100 */
[----:B------:R4:W1:Y:S02]  /*0a10*/  SYNCS.EXCH.64 URZ, [UR4+0x78], UR6 ;  /* 0x0000780604ff75b2 */ /* 0x0008640008000100 */
[----:B----4-:R-:W-:Y:S01]  /*0a20*/  NOP ;  /* 0x0000000000007918 */ /* 0x010fe20000000000 */
.L_x_12:
[----:B------:R-:W4:Y:S01]  /*0a30*/  SHFL.IDX PT, R0, R96, RZ, 0x1f ;  /* 0x00001fff60007589 */ /* 0x000f2200000e0000 */
[----:B------:R-:W-:Y:S01]  /*0a40*/  NOP ;  /* 0x0000000000007918 */ /* 0x000fe20000000000 */
[----:B----4-:R-:W-:-:S13]  /*0a50*/  ISETP.NE.AND P0, PT, R0, 0x5, PT ;  /* 0x000000050000780c */ /* 0x010fda0003f05270 */
[----:B------:R-:W-:Y:S05]  /*0a60*/  @P0 BRA `(.L_x_13) ;  /* 0x0000000000540947 */ /* 0x000fea0003800000 */
[----:B--23--:R-:W-:Y:S01]  /*0a70*/  UMOV UR4, 0x400 ;  /* 0x0000040000047882 */ /* 0x00cfe20000000000 */
        /* <DEDUP_REMOVED lines=14> */
[----:B------:R4:W1:Y:S01]  /*0b60*/  SYNCS.EXCH.64 URZ, [UR4+0xa8], UR8 ;  /* 0x0000a80804ff75b2 */ /* 0x0008620008000100 */
[----:B------:R4:W1:Y:S01]  /*0b70*/  SYNCS.EXCH.64 URZ, [UR4+0x90], UR6 ;  /* 0x0000900604ff75b2 */ /* 0x0008620008000100 */
[----:B------:R4:W1:Y:S01]  /*0b80*/  SYNCS.EXCH.64 URZ, [UR4+0xb0], UR8 ;  /* 0x0000b00804ff75b2 */ /* 0x0008620008000100 */
[----:B------:R4:W1:Y:S01]  /*0b90*/  SYNCS.EXCH.64 URZ, [UR4+0x98], UR6 ;  /* 0x0000980604ff75b2 */ /* 0x0008620008000100 */
[----:B------:R4:W1:Y:S02]  /*0ba0*/  SYNCS.EXCH.64 URZ, [UR4+0xb8], UR8 ;  /* 0x0000b80804ff75b2 */ /* 0x0008640008000100 */
[----:B----4-:R-:W-:Y:S01]  /*0bb0*/  NOP ;  /* 0x0000000000007918 */ /* 0x010fe20000000000 */
.L_x_13:
[----:B------:R-:W4:Y:S01]  /*0bc0*/  SHFL.IDX PT, R0, R96, RZ, 0x1f ;  /* 0x00001fff60007589 */ /* 0x000f2200000e0000 */
[----:B------:R-:W-:Y:S01]  /*0bd0*/  ISETP.NE.OR P1, PT, RZ, UR10, !P1 ;  /* 0x0000000aff007c0c */ /* 0x000fe2000cf25670 */
        /* <DEDUP_REMOVED lines=12> */
[----:B------:R4:W3:Y:S01]  /*0ca0*/  SYNCS.EXCH.64 URZ, [UR4+0xd0], UR6 ;  /* 0x0000d00604ff75b2 */ /* 0x0008e20008000100 */
[----:B------:R4:W1:Y:S01]  /*0cb0*/  SYNCS.EXCH.64 URZ, [UR4+0xc8], UR6 ;  /* 0x0000c80604ff75b2 */ /* 0x0008620008000100 */
[----:B------:R4:W1:Y:S02]  /*0cc0*/  SYNCS.EXCH.64 URZ, [UR4+0xd8], UR6 ;  /* 0x0000d80604ff75b2 */ /* 0x0008640008000100 */
[----:B----4-:R-:W-:Y:S01]  /*0cd0*/  NOP ;  /* 0x0000000000007918 */ /* 0x010fe20000000000 */
.L_x_14:
[----:B------:R-:W-:Y:S01]  /*0ce0*/  VOTEU.ALL UP1, P1 ;  /* 0x0000000000ff7886 */ /* 0x000fe20000820000 */
[----:B--23--:R-:W2:Y:S01]  /*0cf0*/  LDCU UR7, c[0x0][0x36c] ;  /* 0x00006d80ff0777ac */ /* 0x00cea20008000800 */
[----:B------:R-:W-:Y:S01]  /*0d00*/  NOP ;  /* 0x0000000000007918 */ /* 0x000fe20000000000 */
[----:B------:R-:W-:Y:S01]  /*0d10*/  LOP3.LUT R10, R105, 0x1f, RZ, 0xc0, !PT ;  /* 0x0000001f690a7812 */ /* 0x000fe200078ec0ff */
[----:B------:R-:W-:Y:S01]  /*0d20*/  UMOV UR4, 0x20 ;  /* 0x0000002000047882 */ /* 0x000fe20000000000 */
[----:B------:R-:W-:Y:S01]  /*0d30*/  @!UP1 UMOV UR6, 0x400 ;  /* 0x0000040000069882 */ /* 0x000fe20000000000 */
[----:B------:R-:W-:-:S04]  /*0d40*/  @!UP1 UIADD3 UR4, UPT, UPT, -UR4, 0x100000, URZ ;  /* 0x0010000004049890 */ /* 0x000fc8000fffe1ff */
[----:B------:R-:W-:Y:S02]  /*0d50*/  @!UP1 USHF.L.U32 UR5, UR4, 0xb, URZ ;  /* 0x0000000b04059899 */ /* 0x000fe400080006ff */
[----:B------:R-:W-:Y:S02]  /*0d60*/  @!UP1 USHF.L.U32 UR4, UR4, 0x1, URZ ;  /* 0x0000000104049899 */ /* 0x000fe400080006ff */
[----:B------:R-:W-:Y:S01]  /*0d70*/  @!UP1 ULEA UR6, UR37, UR6, 0x18 ;  /* 0x0000000625069291 */ /* 0x000fe2000f8ec0ff */
[----:B------:R-:W-:Y:S01]  /*0d80*/  VOTEU.ALL UP1, P1 ;  /* 0x0000000000ff7886 */ /* 0x000fe20000820000 */
[----:B------:R-:W-:Y:S01]  /*0d90*/  UISETP.NE.AND UP4, UPT, UR10, URZ, UPT ;  /* 0x000000ff0a00728c */ /* 0x000fe2000bf85270 */
[----:B------:R-:W3:Y:S09]  /*0da0*/  FENCE.VIEW.ASYNC.S ;  /* 0x00000000000073c6 */ /* 0x000ef20000000000 */
[----:B---3--:R3:W4:Y:S01]  /*0db0*/  @!UP1 SYNCS.EXCH.64 URZ, [UR6+0xe0], UR4 ;  /* 0x0000e00406ff95b2 */ /* 0x0087220008000100 */
[----:B--2---:R-:W-:-:S09]  /*0dc0*/  UISETP.EQ.U32.AND UP1, UPT, UR7, 0x1, UPT ;  /* 0x000000010700788c */ /* 0x004fd2000bf22070 */
[----:B------:R-:W-:Y:S05]  /*0dd0*/  BRA.U !UP1, `(.L_x_15) ;  /* 0x0000000109087547 */ /* 0x000fea000b800000 */
[----:B-1--4-:R-:W-:Y:S01]  /*0de0*/  UCGABAR_ARV ;  /* 0x00000000000079c7 */ /* 0x012fe20008000000 */
[----:B------:R-:W-:Y:S05]  /*0df0*/  BRA `(.L_x_16) ;  /* 0x0000000000047947 */ /* 0x000fea0003800000 */
.L_x_15:
[----:B-1--4-:R-:W-:Y:S01]  /*0e00*/  NOP ;  /* 0x0000000000007918 */ /* 0x012fe20000000000 */
.L_x_16:
[----:B------:R-:W1:Y:S01]  /*0e10*/  S2R R15, SR_CTAID.Y ;  /* 0x00000000000f7919 */ /* 0x000e620000002600 */
[----:B------:R-:W-:-:S05]  /*0e20*/  CS2R.32 R91, SR_CgaSize ;  /* 0x00000000005b7805 */ /* 0x000fca0000008a00 */
[----:B------:R-:W-:-:S05]  /*0e30*/  IMAD R91, R91, -0xa0, RZ ;  /* 0xffffff605b5b7824 */ /* 0x000fca00078e02ff */
[----:B---3--:R-:W-:-:S14]  /*0e40*/  R2UR UR4, R91 ;  /* 0x000000005b0472ca */ /* 0x008fdc00000e0000 */
[----:B------:R-:W2:Y:S01]  /*0e50*/  LDCU UR4, c[0x0][UR4+0x2b4] ;  /* 0x00005680040477ac */ /* 0x000ea20008000800 */
[----:B------:R-:W-:-:S05]  /*0e60*/  CS2R.32 R0, SR_CgaSize ;  /* 0x0000000000007805 */ /* 0x000fca0000008a00 */
[----:B------:R-:W-:-:S06]  /*0e70*/  IMAD R0, R0, -0xa0, RZ ;  /* 0xffffff6000007824 */ /* 0x000fcc00078e02ff */
[----:B------:R-:W3:Y:S01]  /*0e80*/  LDC R0, c[0x0][R0+0x2a4] ;  /* 0x0000a90000007b82 */ /* 0x000ee20000000800 */
[----:B------:R-:W-:Y:S01]  /*0e90*/  PRMT R8, RZ, 0x7610, R8 ;  /* 0x00007610ff087816 */ /* 0x000fe20000000008 */
[----:B------:R-:W4:Y:S01]  /*0ea0*/  S2R R9, SR_CTAID.X ;  /* 0x0000000000097919 */ /* 0x000f220000002500 */
[----:B------:R-:W-:-:S05]  /*0eb0*/  CS2R.32 R91, SR_CgaSize ;  /* 0x00000000005b7805 */ /* 0x000fca0000008a00 */
[----:B------:R-:W-:-:S05]  /*0ec0*/  IMAD R91, R91, -0xa0, RZ ;  /* 0xffffff605b5b7824 */ /* 0x000fca00078e02ff */
[----:B------:R-:W-:-:S14]  /*0ed0*/  R2UR UR5, R91 ;  /* 0x000000005b0572ca */ /* 0x000fdc00000e0000 */
[----:B------:R-:W3:Y:S01]  /*0ee0*/  LDCU UR5, c[0x0][UR5+0x2b0] ;  /* 0x00005600050577ac */ /* 0x000ee20008000800 */
[----:B------:R-:W-:Y:S01]  /*0ef0*/  UISETP.NE.AND UP2, UPT, UR10, 0x2, UPT ;  /* 0x000000020a00788c */ /* 0x000fe2000bf45270 */
[----:B------:R-:W2:Y:S01]  /*0f00*/  LDC R13, c[0x0][0xb24] ;  /* 0x0002c900ff0d7b82 */ /* 0x000ea20000000800 */
[----:B------:R-:W-:-:S05]  /*0f10*/  CS2R.32 R2, SR_CgaSize ;  /* 0x0000000000027805 */ /* 0x000fca0000008a00 */
[----:B------:R-:W-:-:S06]  /*0f20*/  IMAD R2, R2, -0xa0, RZ ;  /* 0xffffff6002027824 */ /* 0x000fcc00078e02ff */
[----:B------:R-:W3:Y:S08]  /*0f30*/  LDC R2, c[0x0][R2+0x2a0] ;  /* 0x0000a80002027b82 */ /* 0x000ef00000000800 */
[----:B------:R-:W3:Y:S01]  /*0f40*/  LDC R37, c[0x0][0xb24] ;  /* 0x0002c900ff257b82 */ /* 0x000ee20000000800 */
[----:B-1----:R-:W-:-:S07]  /*0f50*/  I2FP.F32.U32 R90, R15 ;  /* 0x0000000f005a7245 */ /* 0x002fce0000201000 */
[----:B------:R-:W1:Y:S01]  /*0f60*/  S2UR UR60, SR_CTAID.Z ;  /* 0x00000000003c79c3 */ /* 0x000e620000002700 */
[----:B--2---:R-:W-:Y:S01]  /*0f70*/  ISETP.GE.AND P0, PT, R13, 0x1, PT ;  /* 0x000000010d00780c */ /* 0x004fe20003f06270 */
[----:B----4-:R-:W-:Y:S01]  /*0f80*/  IMAD.MOV.U32 R14, RZ, RZ, R9 ;  /* 0x000000ffff0e7224 */ /* 0x010fe200078e0009 */
[----:B------:R-:W-:Y:S01]  /*0f90*/  I2FP.F32.U32 R91, R9 ;  /* 0x00000009005b7245 */ /* 0x000fe20000201000 */
[----:B------:R-:W-:Y:S01]  /*0fa0*/  FMUL R90, R90, UR4 ;  /* 0x000000045a5a7c20 */ /* 0x000fe20008400000 */
[----:B------:R-:W2:Y:S03]  /*0fb0*/  LDCU UR4, c[0x0][0xb30] ;  /* 0x00016600ff0477ac */ /* 0x000ea60008000800 */
[----:B---3--:R-:W-:Y:S02]  /*0fc0*/  FMUL R91, R91, UR5 ;  /* 0x000000055b5b7c20 */ /* 0x008fe40008400000 */
[----:B------:R-:W3:Y:S08]  /*0fd0*/  F2I.U32.TRUNC.NTZ R90, R90 ;  /* 0x0000005a005a7305 */ /* 0x000ef0000020f000 */
[----:B------:R-:W4:Y:S01]  /*0fe0*/  F2I.U32.TRUNC.NTZ R91, R91 ;  /* 0x0000005b005b7305 */ /* 0x000f22000020f000 */
[----:B--2---:R-:W-:Y:S01]  /*0ff0*/  UISETP.NE.AND UP3, UPT, UR4, 0x1, UPT ;  /* 0x000000010400788c */ /* 0x004fe2000bf65270 */
[----:B---3--:R-:W-:-:S05]  /*1000*/  IADD3 R90, PT, PT, -R90, RZ, RZ ;  /* 0x000000ff5a5a7210 */ /* 0x008fca0007ffe1ff */
[----:B------:R-:W-:Y:S01]  /*1010*/  IMAD R90, R0, R90, R15 ;  /* 0x0000005a005a7224 */ /* 0x000fe200078e020f */
[----:B------:R-:W-:Y:S01]  /*1020*/  PRMT R0, RZ, 0x7610, R0 ;  /* 0x00007610ff007816 */ /* 0x000fe20000000000 */
[----:B----4-:R-:W-:-:S04]  /*1030*/  IMAD.MOV R91, RZ, RZ, -R91 ;  /* 0x000000ffff5b7224 */ /* 0x010fc800078e0a5b */
[----:B------:R-:W-:Y:S01]  /*1040*/  IMAD R91, R2, R91, R9 ;  /* 0x0000005b025b7224 */ /* 0x000fe200078e0209 */
[----:B-1----:R-:W-:Y:S06]  /*1050*/  BRA.U UP4, `(.L_x_17) ;  /* 0x0000000104247547 */ /* 0x002fec000b800000 */
[----:B------:R-:W-:Y:S01]  /*1060*/  ISETP.NE.AND P1, PT, R90, RZ, PT ;  /* 0x000000ff5a00720c */ /* 0x000fe20003f25270 */
[----:B------:R-:W-:Y:S01]  /*1070*/  IMAD.MOV.U32 R0, RZ, RZ, 0x3 ;  /* 0x00000003ff007424 */ /* 0x000fe200078e00ff */
[C---:B------:R-:W-:Y:S02]  /*1080*/  LOP3.LUT R2, R91.reuse, 0xfffffffe, RZ, 0xc0, !PT ;  /* 0xfffffffe5b027812 */ /* 0x040fe400078ec0ff */
[----:B------:R-:W-:Y:S02]  /*1090*/  ISETP.LT.U32.OR P1, PT, R91, 0x2, !P1 ;  /* 0x000000025b00780c */ /* 0x000fe40004f21470 */
[----:B------:R-:W-:Y:S02]  /*10a0*/  SHF.L.U32 R0, R0, R2, RZ ;  /* 0x0000000200007219 */ /* 0x000fe400000006ff */
[----:B------:R-:W-:Y:S02]  /*10b0*/  SEL R4, RZ, 0x1, !P1 ;  /* 0x00000001ff047807 */ /* 0x000fe40004800000 */
[----:B------:R-:W-:-:S05]  /*10c0*/  SEL R3, RZ, 0x2, !P1 ;  /* 0x00000002ff037807 */ /* 0x000fca0004800000 */
[----:B------:R-:W-:-:S05]  /*10d0*/  IMAD.IADD R3, R4, 0x1, R3 ;  /* 0x0000000104037824 */ /* 0x000fca00078e0203 */
[----:B------:R-:W-:Y:S02]  /*10e0*/  PRMT R8, R3, 0x7610, R8 ;  /* 0x0000761003087816 */ /* 0x000fe40000000008 */
.L_x_17:
[----:B------:R-:W-:Y:S05]  /*10f0*/  @!P0 BRA `(.L_x_18) ;  /* 0x0000000000b88947 */ /* 0x000fea0003800000 */
[----:B------:R-:W1:Y:S01]  /*1100*/  LDC.64 R4, c[0x0][0xb18] ;  /* 0x0002c600ff047b82 */ /* 0x000e620000000a00 */
[----:B------:R-:W-:-:S07]  /*1110*/  ISETP.NE.AND P0, PT, R13, 0x1, PT ;  /* 0x000000010d00780c */ /* 0x000fce0003f05270 */
[----:B------:R-:W2:Y:S08]  /*1120*/  LDC R16, c[0x0][0xb0c] ;  /* 0x0002c300ff107b82 */ /* 0x000eb00000000800 */
[----:B------:R-:W3:Y:S08]  /*1130*/  LDC R18, c[0x0][0x370] ;  /* 0x0000dc00ff127b82 */ /* 0x000ef00000000800 */
[----:B------:R-:W4:Y:S01]  /*1140*/  LDC R17, c[0x0][0x374] ;  /* 0x0000dd00ff117b82 */ /* 0x000f220000000800 */
[----:B-1----:R-:W-:-:S07]  /*1150*/  ISETP.NE.AND P1, PT, R4, 0x1, PT ;  /* 0x000000010400780c */ /* 0x002fce0003f25270 */
[----:B------:R-:W3:Y:S01]  /*1160*/  LDC.64 R6, c[0x0][0xb10] ;  /* 0x0002c400ff067b82 */ /* 0x000ee20000000a00 */
[----:B--2---:R-:W-:-:S07]  /*1170*/  ISETP.NE.AND P2, PT, R16, 0x1, PT ;  /* 0x000000011000780c */ /* 0x004fce0003f45270 */
[----:B------:R-:W1:Y:S08]  /*1180*/  LDC R14, c[0x0][0xb20] ;  /* 0x0002c800ff0e7b82 */ /* 0x000e700000000800 */
[----:B------:R-:W2:Y:S01]  /*1190*/  LDC.64 R2, c[0x0][0xb28] ;  /* 0x0002ca00ff027b82 */ /* 0x000ea20000000a00 */
[----:B----4-:R-:W-:-:S04]  /*11a0*/  IMAD.HI.U32 R19, R17, R5, RZ ;  /* 0x0000000511137227 */ /* 0x010fc800078e00ff */
[----:B------:R-:W-:-:S04]  /*11b0*/  IMAD.HI.U32 R5, R15, R5, RZ ;  /* 0x000000050f057227 */ /* 0x000fc800078e00ff */
[----:B---3--:R-:W-:-:S05]  /*11c0*/  IMAD.HI.U32 R20, R18, R6, RZ ;  /* 0x0000000612147227 */ /* 0x008fca00078e00ff */
[-C--:B------:R-:W-:Y:S01]  /*11d0*/  @P2 SHF.R.U32.HI R18, RZ, R7.reuse, R20 ;  /* 0x00000007ff122219 */ /* 0x080fe20000011614 */
[----:B------:R-:W-:Y:S01]  /*11e0*/  IMAD.HI.U32 R20, R9, R6, RZ ;  /* 0x0000000609147227 */ /* 0x000fe200078e00ff */
[-C--:B-1----:R-:W-:Y:S02]  /*11f0*/  @P1 SHF.R.U32.HI R17, RZ, R14.reuse, R19 ;  /* 0x0000000eff111219 */ /* 0x082fe40000011613 */
[----:B------:R-:W-:Y:S02]  /*1200*/  SHF.R.U32.HI R5, RZ, R14, R5 ;  /* 0x0000000eff057219 */ /* 0x000fe40000011605 */
[----:B------:R-:W-:Y:S02]  /*1210*/  SHF.R.U32.HI R20, RZ, R7, R20 ;  /* 0x00000007ff147219 */ /* 0x000fe40000011614 */
[----:B------:R-:W-:Y:S01]  /*1220*/  SEL R5, R15, R5, !P1 ;  /* 0x000000050f057207 */ /* 0x000fe20004800000 */
[----:B--2---:R-:W-:Y:S01]  /*1230*/  IMAD.HI.U32 R19, R17, R2, RZ ;  /* 0x0000000211137227 */ /* 0x004fe200078e00ff */
[----:B------:R-:W-:-:S03]  /*1240*/  SEL R14, R9, R20, !P2 ;  /* 0x00000014090e7207 */ /* 0x000fc60005000000 */
[----:B------:R-:W-:Y:S01]  /*1250*/  IMAD.HI.U32 R6, R18, R2, RZ ;  /* 0x0000000212067227 */ /* 0x000fe200078e00ff */
[----:B------:R-:W-:-:S04]  /*1260*/  @P0 SHF.R.U32.HI R17, RZ, R3, R19 ;  /* 0x00000003ff110219 */ /* 0x000fc80000011613 */
[----:B------:R-:W-:Y:S01]  /*1270*/  @P0 SHF.R.U32.HI R18, RZ, R3, R6 ;  /* 0x00000003ff120219 */ /* 0x000fe20000011606 */
[----:B------:R-:W-:-:S04]  /*1280*/  IMAD R17, R17, R13, RZ ;  /* 0x0000000d11117224 */ /* 0x000fc800078e02ff */
[----:B------:R-:W-:Y:S01]  /*1290*/  IMAD R6, R18, R13, RZ ;  /* 0x0000000d12067224 */ /* 0x000fe200078e02ff */
[----:B------:R-:W-:-:S04]  /*12a0*/  ISETP.GE.AND P1, PT, R5, R17, PT ;  /* 0x000000110500720c */ /* 0x000fc80003f26270 */
[----:B------:R-:W-:Y:S01]  /*12b0*/  ISETP.GE.OR P1, PT, R14, R6, P1 ;  /* 0x000000060e00720c */ /* 0x000fe20000f26670 */
[----:B------:R-:W-:-:S05]  /*12c0*/  IMAD.HI.U32 R6, R5, R2, RZ ;  /* 0x0000000205067227 */ /* 0x000fca00078e00ff */
[----:B------:R-:W-:-:S04]  /*12d0*/  SHF.R.U32.HI R6, RZ, R3, R6 ;  /* 0x00000003ff067219 */ /* 0x000fc80000011606 */
[----:B------:R-:W-:-:S03]  /*12e0*/  SEL R6, R5, R6, !P0 ;  /* 0x0000000605067207 */ /* 0x000fc60004000000 */
[----:B------:R-:W-:Y:S01]  /*12f0*/  @!P1 IMAD.HI.U32 R7, R14, R2, RZ ;  /* 0x000000020e079227 */ /* 0x000fe200078e00ff */
[----:B------:R-:W-:-:S04]  /*1300*/  IADD3 R2, PT, PT, -R6, RZ, RZ ;  /* 0x000000ff06027210 */ /* 0x000fc80007ffe1ff */
[----:B------:R-:W-:Y:S01]  /*1310*/  @!P1 SHF.R.U32.HI R3, RZ, R3, R7 ;  /* 0x00000003ff039219 */ /* 0x000fe20000011607 */
[----:B------:R-:W-:Y:S01]  /*1320*/  IMAD R2, R13, R2, R5 ;  /* 0x000000020d027224 */ /* 0x000fe200078e0205 */
[----:B------:R-:W-:Y:S02]  /*1330*/  IADD3 R7, PT, PT, -R5, RZ, RZ ;  /* 0x000000ff05077210 */ /* 0x000fe40007ffe1ff */
[----:B------:R-:W-:-:S03]  /*1340*/  @!P1 SEL R3, R14, R3, !P0 ;  /* 0x000000030e039207 */ /* 0x000fc60004000000 */
[----:B------:R-:W-:Y:S02]  /*1350*/  IMAD R7, R4, R7, R15 ;  /* 0x0000000704077224 */ /* 0x000fe400078e020f */
[--C-:B------:R-:W-:Y:S02]  /*1360*/  @!P1 IMAD.IADD R6, R6, 0x1, -R3.reuse ;  /* 0x0000000106069824 */ /* 0x100fe400078e0a03 */
[----:B------:R-:W-:Y:S01]  /*1370*/  @!P1 IMAD R3, R2, R18, R3 ;  /* 0x0000001202039224 */ /* 0x000fe200078e0203 */
[----:B------:R-:W-:Y:S01]  /*1380*/  IADD3 R2, PT, PT, -R14, RZ, RZ ;  /* 0x000000ff0e027210 */ /* 0x000fe20007ffe1ff */
[----:B------:R-:W-:Y:S02]  /*1390*/  @!P1 IMAD R5, R6, R13, R14 ;  /* 0x0000000d06059224 */ /* 0x000fe400078e020e */
[----:B------:R-:W-:Y:S02]  /*13a0*/  @!P1 IMAD.MOV.U32 R14, RZ, RZ, R3 ;  /* 0x000000ffff0e9224 */ /* 0x000fe400078e0003 */
[----:B------:R-:W-:-:S02]  /*13b0*/  IMAD R2, R16, R2, R9 ;  /* 0x0000000210027224 */ /* 0x000fc400078e0209 */
[----:B------:R-:W-:Y:S02]  /*13c0*/  IMAD R15, R5, R4, R7 ;  /* 0x00000004050f7224 */ /* 0x000fe400078e0207 */
[----:B------:R-:W-:Y:S02]  /*13d0*/  IMAD R14, R14, R16, R2 ;  /* 0x000000100e0e7224 */ /* 0x000fe400078e0202 */
.L_x_18:
[----:B------:R-:W-:Y:S05]  /*13e0*/  BRA.U UP3, `(.L_x_19) ;  /* 0x0000000103407547 */ /* 0x000fea000b800000 */
[----:B------:R-:W1:Y:S08]  /*13f0*/  LDC.64 R4, c[0x0][0xb10] ;  /* 0x0002c400ff047b82 */ /* 0x000e700000000a00 */
[----:B------:R-:W2:Y:S08]  /*1400*/  LDC.64 R2, c[0x0][0xb18] ;  /* 0x0002c600ff027b82 */ /* 0x000eb00000000a00 */
[----:B------:R-:W3:Y:S08]  /*1410*/  LDC R6, c[0x0][0xb20] ;  /* 0x0002c800ff067b82 */ /* 0x000ef00000000800 */
[----:B------:R-:W4:Y:S01]  /*1420*/  LDC R7, c[0x0][0xb0c] ;  /* 0x0002c300ff077b82 */ /* 0x000f220000000800 */
[----:B-1----:R-:W-:-:S05]  /*1430*/  IMAD.HI.U32 R4, R14, R4, RZ ;  /* 0x000000040e047227 */ /* 0x002fca00078e00ff */
[----:B------:R-:W-:Y:S01]  /*1440*/  SHF.R.U32.HI R4, RZ, R5, R4 ;  /* 0x00000005ff047219 */ /* 0x000fe20000011604 */
[----:B--2---:R-:W-:Y:S01]  /*1450*/  IMAD.HI.U32 R3, R15, R3, RZ ;  /* 0x000000030f037227 */ /* 0x004fe200078e00ff */
[----:B------:R-:W-:-:S04]  /*1460*/  ISETP.NE.AND P0, PT, R2, 0x1, PT ;  /* 0x000000010200780c */ /* 0x000fc80003f05270 */
[----:B---3--:R-:W-:-:S04]  /*1470*/  SHF.R.U32.HI R3, RZ, R6, R3 ;  /* 0x00000006ff037219 */ /* 0x008fc80000011603 */
[----:B------:R-:W-:Y:S02]  /*1480*/  SEL R3, R15, R3, !P0 ;  /* 0x000000030f037207 */ /* 0x000fe40004000000 */
[----:B----4-:R-:W-:-:S04]  /*1490*/  ISETP.NE.AND P1, PT, R7, 0x1, PT ;  /* 0x000000010700780c */ /* 0x010fc80003f25270 */
[----:B------:R-:W-:-:S05]  /*14a0*/  SEL R5, R14, R4, !P1 ;  /* 0x000000040e057207 */ /* 0x000fca0004800000 */
[----:B------:R-:W-:Y:S02]  /*14b0*/  IMAD.IADD R4, R3, 0x1, -R5 ;  /* 0x0000000103047824 */ /* 0x000fe400078e0a05 */
[----:B------:R-:W-:Y:S02]  /*14c0*/  IMAD.IADD R3, R5, 0x1, -R3 ;  /* 0x0000000105037824 */ /* 0x000fe400078e0a03 */
[----:B------:R-:W-:Y:S02]  /*14d0*/  IMAD R14, R4, R7, R14 ;  /* 0x00000007040e7224 */ /* 0x000fe400078e020e */
[----:B------:R-:W-:Y:S02]  /*14e0*/  IMAD R15, R3, R2, R15 ;  /* 0x00000002030f7224 */ /* 0x000fe400078e020f */
.L_x_19:
[----:B------:R-:W-:Y:S05]  /*14f0*/  BRA.U !UP1, `(.L_x_20) ;  /* 0x00000001090c7547 */ /* 0x000fea000b800000 */
[----:B------:R-:W-:Y:S01]  /*1500*/  UCGABAR_WAIT ;  /* 0x0000000000007dc7 */ /* 0x000fe20008000000 */
[----:B------:R-:W-:Y:S01]  /*1510*/  CCTL.IVALL ;  /* 0x00000000ff00798f */ /* 0x000fe20002000000 */
[----:B------:R-:W-:Y:S05]  /*1520*/  BRA `(.L_x_21) ;  /* 0x0000000000047947 */ /* 0x000fea0003800000 */
.L_x_20:
[----:B------:R-:W-:Y:S06]  /*1530*/  BAR.SYNC.DEFER_BLOCKING 0x0 ;  /* 0x0000000000007b1d */ /* 0x000fec0000010000 */
.L_x_21:
[----:B------:R-:W-:Y:S05]  /*1540*/  BRA.U UP2, `(.L_x_22) ;  /* 0x0000001502687547 */ /* 0x000fea000b800000 */
[----:B------:R-:W1:Y:S01]  /*1550*/  LDCU UR6, c[0x0][0x38c] ;  /* 0x00007180ff0677ac */ /* 0x000e620008000800 */
[----:B------:R-:W2:Y:S01]  /*1560*/  LDC R8, c[0x0][0x370] ;  /* 0x0000dc00ff087b82 */ /* 0x000ea20000000800 */
[----:B------:R-:W-:Y:S01]  /*1570*/  PLOP3.LUT P1, PT, PT, PT, UP5, 0x80, 0x8 ;  /* 0x000000000008781c */ /* 0x000fe20003f2f058 */
[C---:B------:R-:W-:Y:S01]  /*1580*/  IMAD.SHL.U32 R18, R9.reuse, 0x80, RZ ;  /* 0x0000008009127824 */ /* 0x040fe200078e00ff */
[----:B------:R-:W-:Y:S01]  /*1590*/  UISETP.NE.AND UP1, UPT, UR10, URZ, UPT ;  /* 0x000000ff0a00728c */ /* 0x000fe2000bf25270 */
[----:B------:R-:W-:Y:S01]  /*15a0*/  ISETP.NE.AND P4, PT, R10, RZ, P5 ;  /* 0x000000ff0a00720c */ /* 0x000fe20002f85270 */
[----:B------:R-:W-:Y:S01]  /*15b0*/  IMAD.MOV.U32 R17, RZ, RZ, 0x1 ;  /* 0x00000001ff117424 */ /* 0x000fe200078e00ff */
[----:B------:R-:W-:Y:S01]  /*15c0*/  LOP3.LUT R19, R9, 0x1, RZ, 0xc0, !PT ;  /* 0x0000000109137812 */ /* 0x000fe200078ec0ff */
[----:B------:R-:W-:Y:S01]  /*15d0*/  IMAD.MOV.U32 R16, RZ, RZ, RZ ;  /* 0x000000ffff107224 */ /* 0x000fe200078e00ff */
[----:B------:R-:W3:Y:S01]  /*15e0*/  LDC R0, c[0x0][0x374] ;  /* 0x0000dd00ff007b82 */ /* 0x000ee20000000800 */
[----:B------:R-:W-:-:S02]  /*15f0*/  PLOP3.LUT P1, PT, P1, PT, PT, 0x8, 0x80 ;  /* 0x000000000080781c */ /* 0x000fc40000f2e170 */
[----:B------:R-:W-:Y:S01]  /*1600*/  CS2R R12, SRZ ;  /* 0x00000000000c7805 */ /* 0x000fe2000001ff00 */
[----:B------:R-:W-:Y:S01]  /*1610*/  IMAD.MOV.U32 R11, RZ, RZ, 0x1 ;  /* 0x00000001ff0b7424 */ /* 0x000fe200078e00ff */
[----:B------:R-:W4:Y:S01]  /*1620*/  LDCU.64 UR46, c[0x0][0x348] ;  /* 0x00006900ff2e77ac */ /* 0x000f220008000a00 */
[----:B------:R-:W-:Y:S02]  /*1630*/  USEL UR38, UR38, 0x2, UP1 ;  /* 0x0000000226267887 */ /* 0x000fe40008800000 */
[----:B-1----:R-:W-:Y:S02]  /*1640*/  UIADD3 UR5, UPT, UPT, UR6, 0xff, URZ ;  /* 0x000000ff06057890 */ /* 0x002fe4000fffe0ff */
[----:B------:R-:W-:Y:S02]  /*1650*/  UIADD3 UR61, UPT, UPT, UR6, 0x1fe, URZ ;  /* 0x000001fe063d7890 */ /* 0x000fe4000fffe0ff */
[----:B------:R-:W-:Y:S01]  /*1660*/  USHF.R.S32.HI UR4, URZ, 0x1f, UR5 ;  /* 0x0000001fff047899 */ /* 0x000fe20008011405 */
[----:B------:R-:W-:-:S03]  /*1670*/  UMOV UR21, URZ ;  /* 0x000000ff00157c82 */ /* 0x000fc60008000000 */
[----:B------:R-:W-:-:S04]  /*1680*/  ULEA.HI UR4, UR4, UR5, URZ, 0x8 ;  /* 0x0000000504047291 */ /* 0x000fc8000f8f40ff */
[----:B------:R-:W-:Y:S02]  /*1690*/  USHF.R.S32.HI UR53, URZ, 0x8, UR4 ;  /* 0x00000008ff357899 */ /* 0x000fe40008011404 */
[----:B------:R-:W-:Y:S02]  /*16a0*/  UIADD3 UR4, UPT, UPT, UR6, -0x1, URZ ;  /* 0xffffffff06047890 */ /* 0x000fe4000fffe0ff */
[----:B------:R-:W-:Y:S02]  /*16b0*/  UISETP.LT.U32.AND UP0, UPT, UR53, 0x2, UPT ;  /* 0x000000023500788c */ /* 0x000fe4000bf01070 */
[----:B------:R-:W-:Y:S02]  /*16c0*/  UISETP.GE.U32.AND UP2, UPT, UR4, -0x1ff, UPT ;  /* 0xfffffe010400788c */ /* 0x000fe4000bf46070 */
[----:B------:R-:W-:-:S04]  /*16d0*/  USEL UR45, UR53, 0x2, UP0 ;  /* 0x00000002352d7887 */ /* 0x000fc80008000000 */
[----:B------:R-:W-:Y:S02]  /*16e0*/  UIADD3 UR4, UPT, UPT, UR45, -0x1, URZ ;  /* 0xffffffff2d047890 */ /* 0x000fe4000fffe0ff */
[----:B------:R-:W-:-:S03]  /*16f0*/  UIADD3 UR55, UPT, UPT, UR53, -UR45, URZ ;  /* 0x8000002d35377290 */ /* 0x000fc6000fffe0ff */
[----:B------:R-:W-:-:S04]  /*1700*/  @UP2 UIADD3 UR4, UPT, UPT, UR45, URZ, URZ ;  /* 0x000000ff2d042290 */ /* 0x000fc8000fffe0ff */
[----:B------:R-:W-:Y:S02]  /*1710*/  UIADD3 UR39, UPT, UPT, UR4, 0x1, URZ ;  /* 0x0000000104277890 */ /* 0x000fe4000fffe0ff */
[----:B--2-4-:R-:W-:-:S12]  /*1720*/  UIADD3 UR54, UPT, UPT, -UR4, URZ, URZ ;  /* 0x000000ff04367290 */ /* 0x014fd8000fffe1ff */
.L_x_42:
[----:B------:R-:W-:Y:S01]  /*1730*/  UISETP.NE.AND UP0, UPT, UR37, URZ, UPT ;  /* 0x000000ff2500728c */ /* 0x000fe2000bf05270 */
[----:B------:R-:W1:Y:S08]  /*1740*/  S2UR UR37, SR_CgaCtaId ;  /* 0x00000000002579c3 */ /* 0x000e700000008800 */
[----:B------:R-:W-:Y:S05]  /*1750*/  BRA.U UP0, `(.L_x_23) ;  /* 0x0000000100347547 */ /* 0x000fea000b800000 */
[----:B------:R-:W2:Y:S01]  /*1760*/  S2R R2, SR_CgaCtaId ;  /* 0x0000000000027919 */ /* 0x000ea20000008800 */
[----:B------:R-:W-:-:S04]  /*1770*/  MOV R3, 0x400 ;  /* 0x0000040000037802 */ /* 0x000fc80000000f00 */
[----:B--2---:R-:W-:Y:S02]  /*1780*/  LEA R2, R2, R3, 0x18 ;  /* 0x0000000302027211 */ /* 0x004fe400078ec0ff */
[----:B------:R-:W-:-:S03]  /*1790*/  SHF.L.U32 R3, R11, 0x1f, RZ ;  /* 0x0000001f0b037819 */ /* 0x000fc600000006ff */
[----:B------:R-:W-:-:S04]  /*17a0*/  IMAD R2, R12, 0x8, R2 ;  /* 0x000000080c027824 */ /* 0x000fc800078e0202 */
[----:B------:R-:W2:Y:S02]  /*17b0*/  SYNCS.PHASECHK.TRANS64.TRYWAIT P0, [R2+URZ+0xd0], R3 ;  /* 0x0000d003020075a7 */ /* 0x000ea400080011ff */
[----:B--2---:R-:W-:Y:S05]  /*17c0*/  @!P0 BRA `(.L_x_24) ;  /* 0x0000007400cc8947 */ /* 0x004fea0003800000 */
.L_x_138:
[----:B------:R-:W-:Y:S01]  /*17d0*/  VIADD R12, R12, 0x1 ;  /* 0x000000010c0c7836 */ /* 0x000fe20000000000 */
[----:B------:R2:W-:Y:S04]  /*17e0*/  SYNCS.ARRIVE.TRANS64.A1T0 RZ, [R2+URZ+0xc0], RZ ;  /* 0x0000c0ff02ff79a7 */ /* 0x0005e800081000ff */
[----:B------:R-:W-:-:S04]  /*17f0*/  ISETP.NE.AND P0, PT, R12, 0x2, PT ;  /* 0x000000020c00780c */ /* 0x000fc80003f05270 */
[----:B------:R-:W-:Y:S02]  /*1800*/  SEL R12, R12, RZ, P0 ;  /* 0x000000ff0c0c7207 */ /* 0x000fe40000000000 */
[----:B--2---:R-:W-:-:S04]  /*1810*/  SEL R2, RZ, 0x1, P0 ;  /* 0x00000001ff027807 */ /* 0x004fc80000000000 */
[----:B------:R-:W-:-:S07]  /*1820*/  LOP3.LUT R11, R11, R2, RZ, 0x3c, !PT ;  /* 0x000000020b0b7212 */ /* 0x000fce00078e3cff */
.L_x_23:
[----:B------:R-:W-:Y:S01]  /*1830*/  UMOV UR4, 0x400 ;  /* 0x0000040000047882 */ /* 0x000fe20000000000 */
[----:B------:R-:W-:Y:S01]  /*1840*/  SHF.L.U32 R2, R17, 0x1f, RZ ;  /* 0x0000001f11027819 */ /* 0x000fe200000006ff */
[----:B-1----:R-:W-:Y:S01]  /*1850*/  ULEA UR4, UR37, UR4, 0x18 ;  /* 0x0000000425047291 */ /* 0x002fe2000f8ec0ff */
[----:B------:R-:W-:Y:S01]  /*1860*/  IMAD R15, R15, 0x2, R19 ;  /* 0x000000020f0f7824 */ /* 0x000fe200078e0213 */
[----:B------:R-:W-:Y:S01]  /*1870*/  UISETP.GE.U32.AND UP0, UPT, UR61, 0x1ff, UPT ;  /* 0x000001ff3d00788c */ /* 0x000fe2000bf06070 */
[----:B------:R-:W-:Y:S01]  /*1880*/  R2UR UR59, R18 ;  /* 0x00000000123b72ca */ /* 0x000fe200000e0000 */
[----:B------:R-:W-:Y:S02]  /*1890*/  ULEA UR5, UR21, UR4, 0x3 ;  /* 0x0000000415057291 */ /* 0x000fe4000f8e18ff */
[----:B------:R-:W-:Y:S01]  /*18a0*/  R2UR UR27, R15 ;  /* 0x000000000f1b72ca */ /* 0x000fe200000e0000 */
[----:B------:R-:W-:-:S06]  /*18b0*/  UMOV UR13, URZ ;  /* 0x000000ff000d7c82 */ /* 0x000fcc0008000000 */
[----:B------:R1:W2:Y:S06]  /*18c0*/  SYNCS.PHASECHK.TRANS64.TRYWAIT P0, [UR5+0x10], R2 ;  /* 0x00001002ff0075a7 */ /* 0x0002ac0008001105 */
[----:B------:R-:W-:Y:S01]  /*18d0*/  UIMAD UR27, UR27, 0x30, URZ ;  /* 0x000000301b1b78a4 */ /* 0x000fe2000f8e02ff */
[----:B-1----:R-:W-:-:S05]  /*18e0*/  LEA.HI R2, R14, R14, RZ, 0x1 ;  /* 0x0000000e0e027211 */ /* 0x002fca00078f08ff */
[----:B------:R-:W-:-:S05]  /*18f0*/  IMAD.SHL.U32 R2, R2, 0x80, RZ ;  /* 0x0000008002027824 */ /* 0x000fca00078e00ff */
[----:B------:R-:W-:-:S04]  /*1900*/  LOP3.LUT R2, R2, 0xffffff00, RZ, 0xc0, !PT ;  /* 0xffffff0002027812 */ /* 0x000fc800078ec0ff */
[----:B------:R-:W-:-:S13]  /*1910*/  R2UR UR5, R2 ;  /* 0x00000000020572ca */ /* 0x000fda00000e0000 */
[----:B------:R-:W-:Y:S01]  /*1920*/  ULOP3.LUT UR59, UR5, 0x80, UR59, 0xf8, !UPT ;  /* 0x00000080053b7892 */ /* 0x000fe2000f8ef83b */
[----:B------:R-:W-:Y:S11]  /*1930*/  BRA.U !UP0, `(.L_x_25) ;  /* 0x0000000508447547 */ /* 0x000ff6000b800000 */
[----:B------:R-:W-:Y:S01]  /*1940*/  UMOV UR22, UR54 ;  /* 0x0000003600167c82 */ /* 0x000fe20008000000 */
[----:B------:R-:W-:Y:S01]  /*1950*/  UMOV UR5, UR21 ;  /* 0x0000001500057c82 */ /* 0x000fe20008000000 */
[----:B------:R-:W-:-:S05]  /*1960*/  UMOV UR42, 0x80 ;  /* 0x00000080002a7882 */ /* 0x000fca0000000000 */
.L_x_31:
[----:B------:R-:W-:Y:S01]  /*1970*/  @P5 MOV R3, 0x2c000 ;  /* 0x0002c00000035802 */ /* 0x000fe20000000f00 */
[----:B------:R-:W-:Y:S01]  /*1980*/  ULEA UR57, UR5, UR4, 0x3 ;  /* 0x0000000405397291 */ /* 0x000fe2000f8e18ff */
[----:B--2-4-:R-:W-:Y:S11]  /*1990*/  @P0 BRA `(.L_x_26) ;  /* 0x00000000000c0947 */ /* 0x014ff60003800000 */
[----:B------:R-:W-:Y:S04]  /*19a0*/  SHF.L.U32 R4, R17, 0x1f, RZ ;  /* 0x0000001f11047819 */ /* 0x000fe800000006ff */
[----:B------:R-:W1:Y:S02]  /*19b0*/  SYNCS.PHASECHK.TRANS64.TRYWAIT P0, [UR57+0x10], R4 ;  /* 0x00001004ff0075a7 */ /* 0x000e640008001139 */
[----:B-1----:R-:W-:Y:S05]  /*19c0*/  @!P0 BRA `(.L_x_27) ;  /* 0x0000007400608947 */ /* 0x002fea0003800000 */
.L_x_26:
[----:B------:R2:W-:Y:S01]  /*19d0*/  @P5 SYNCS.ARRIVE.TRANS64 RZ, [UR57], R3 ;  /* 0x00000003ffff59a7 */ /* 0x0005e20008000039 */
[----:B------:R-:W-:Y:S02]  /*19e0*/  ULOP3.LUT UR6, UR38, 0x2, URZ, 0xfc, !UPT ;  /* 0x0000000226067892 */ /* 0x000fe4000f8efcff */
[----:B------:R-:W-:Y:S02]  /*19f0*/  UIADD3 UR22, UPT, UPT, UR22, 0x1, URZ ;  /* 0x0000000116167890 */ /* 0x000fe4000fffe0ff */
[----:B------:R-:W-:Y:S02]  /*1a00*/  UISETP.NE.AND UP0, UPT, UR6, 0x2, UPT ;  /* 0x000000020600788c */ /* 0x000fe4000bf05270 */
[----:B------:R-:W-:Y:S07]  /*1a10*/  UISETP.NE.AND UP2, UPT, UR22, 0x1, UPT ;  /* 0x000000011600788c */ /* 0x000fee000bf45270 */
[----:B------:R-:W-:Y:S05]  /*1a20*/  BRA.U UP0, `(.L_x_28) ;  /* 0x0000000100047547 */ /* 0x000fea000b800000 */
[----:B------:R-:W-:Y:S05]  /*1a30*/  BPT.TRAP 0x1 ;  /* 0x000000040000795c */ /* 0x000fea0000300000 */
.L_x_28:
[----:B------:R-:W-:Y:S04]  /*1a40*/  BSSY.RECONVERGENT B0, `(.L_x_29) ;  /* 0x0000003000007945 */ /* 0x000fe80003800200 */
[----:B------:R-:W-:Y:S05]  /*1a50*/  @!P4 BRA `(.L_x_30) ;  /* 0x000000000004c947 */ /* 0x000fea0003800000 */
[----:B------:R-:W-:Y:S05]  /*1a60*/  BPT.TRAP 0x1 ;  /* 0x000000040000795c */ /* 0x000fea0000300000 */
.L_x_30:
[----:B------:R-:W-:Y:S05]  /*1a70*/  BSYNC.RECONVERGENT B0 ;  /* 0x0000000000007941 */ /* 0x000fea0003800200 */
.L_x_29:
[----:B------:R-:W-:Y:S02]  /*1a80*/  UIADD3 UR6, UPT, UPT, UR5, 0x1, URZ ;  /* 0x0000000105067890 */ /* 0x000fe4000fffe0ff */
[----:B------:R-:W-:Y:S02]  /*1a90*/  ULEA UR32, UR5, UR4, 0x10 ;  /* 0x0000000405207291 */ /* 0x000fe4000f8e80ff */
[----:B------:R-:W-:Y:S02]  /*1aa0*/  UISETP.NE.AND UP0, UPT, UR6, 0x2, UPT ;  /* 0x000000020600788c */ /* 0x000fe4000bf05270 */
[----:B------:R-:W-:Y:S02]  /*1ab0*/  ULOP3.LUT UR57, UR57, 0xfefffff8, URZ, 0xc0, !UPT ;  /* 0xfefffff839397892 */ /* 0x000fe4000f8ec0ff */
[----:B------:R-:W-:Y:S02]  /*1ac0*/  USEL UR7, URZ, 0x1, UP0 ;  /* 0x00000001ff077887 */ /* 0x000fe40008000000 */
[----:B------:R-:W-:Y:S02]  /*1ad0*/  USEL UR21, UR6, URZ, UP0 ;  /* 0x000000ff06157287 */ /* 0x000fe40008000000 */
[----:B------:R-:W-:Y:S02]  /*1ae0*/  UIADD3 UR58, UPT, UPT, UR42, -0x80, URZ ;  /* 0xffffff802a3a7890 */ /* 0x000fe4000fffe0ff */
[----:B------:R-:W-:Y:S01]  /*1af0*/  ULEA UR6, UR21, UR4, 0x3 ;  /* 0x0000000415067291 */ /* 0x000fe2000f8e18ff */
[----:B------:R-:W-:Y:S01]  /*1b00*/  LOP3.LUT R17, R17, UR7, RZ, 0x3c, !PT ;  /* 0x0000000711117c12 */ /* 0x000fe2000f8e3cff */
[----:B------:R-:W-:Y:S01]  /*1b10*/  UIADD3 UR56, UPT, UPT, UR32, 0x6400, URZ ;  /* 0x0000640020387890 */ /* 0x000fe2000fffe0ff */
[----:B------:R-:W-:Y:S02]  /*1b20*/  UMOV UR30, 0x0 ;  /* 0x00000000001e7882 */ /* 0x000fe40000000000 */
[----:B-1----:R-:W-:Y:S01]  /*1b30*/  SHF.L.U32 R2, R17, 0x1f, RZ ;  /* 0x0000001f11027819 */ /* 0x002fe200000006ff */
[----:B------:R-:W-:Y:S01]  /*1b40*/  UMOV UR31, 0x10000000 ;  /* 0x10000000001f7882 */ /* 0x000fe20000000000 */
[----:B------:R-:W-:Y:S02]  /*1b50*/  UIADD3 UR50, UPT, UPT, UR42, -0x40, URZ ;  /* 0xffffffc02a327890 */ /* 0x000fe4000fffe0ff */
[----:B------:R1:W4:Y:S01]  /*1b60*/  SYNCS.PHASECHK.TRANS64.TRYWAIT P0, [UR6+0x10], R2 ;  /* 0x00001002ff0075a7 */ /* 0x0003220008001106 */
[----:B------:R-:W-:Y:S02]  /*1b70*/  UIADD3 UR6, UP1, UPT, UR46, 0x80, URZ ;  /* 0x000000802e067890 */ /* 0x000fe4000ff3e0ff */
[----:B------:R-:W-:Y:S02]  /*1b80*/  UIADD3 UR48, UPT, UPT, UR32, 0xa400, URZ ;  /* 0x0000a40020307890 */ /* 0x000fe4000fffe0ff */
[----:B------:R-:W-:Y:S01]  /*1b90*/  UIADD3.X UR7, UPT, UPT, URZ, UR47, URZ, UP1, !UPT ;  /* 0x0000002fff077290 */ /* 0x000fe20008ffe4ff */
[----:B------:R-:W-:Y:S01]  /*1ba0*/  UMOV UR51, UR59 ;  /* 0x0000003b00337c82 */ /* 0x000fe20008000000 */
[----:B------:R-:W-:Y:S01]  /*1bb0*/  UMOV UR52, UR60 ;  /* 0x0000003c00347c82 */ /* 0x000fe20008000000 */
[----:B------:R-:W-:Y:S01]  /*1bc0*/  UMOV UR49, UR57 ;  /* 0x0000003900317c82 */ /* 0x000fe20008000000 */
[----:B------:R-:W-:Y:S01]  /*1bd0*/  UIADD3 UR40, UPT, UPT, UR32, 0xe400, URZ ;  /* 0x0000e40020287890 */ /* 0x000fe2000fffe0ff */
[----:B------:R-:W-:Y:S01]  /*1be0*/  UMOV UR43, UR59 ;  /* 0x0000003b002b7c82 */ /* 0x000fe20008000000 */
[----:B------:R-:W-:Y:S03]  /*1bf0*/  UMOV UR44, UR60 ;  /* 0x0000003c002c7c82 */ /* 0x000fe60008000000 */
[----:B------:R-:W-:Y:S01]  /*1c00*/  UTMALDG.3D.2CTA [UR56], [UR6], desc[UR30] ;  /* 0x00001e38060075b4 */ /* 0x000fe20008211000 */
[----:B------:R-:W-:Y:S01]  /*1c10*/  UMOV UR41, UR57 ;  /* 0x0000003900297c82 */ /* 0x000fe20008000000 */
[----:B------:R-:W-:Y:S02]  /*1c20*/  UIADD3 UR34, UPT, UPT, UR42, 0x40, URZ ;  /* 0x000000402a227890 */ /* 0x000fe4000fffe0ff */
[----:B------:R-:W-:Y:S02]  /*1c30*/  UIADD3 UR32, UPT, UPT, UR32, 0x12400, URZ ;  /* 0x0001240020207890 */ /* 0x000fe4000fffe0ff */
[----:B------:R-:W-:Y:S01]  /*1c40*/  UIADD3 UR14, UP0, UPT, UR46, 0x180, URZ ;  /* 0x000001802e0e7890 */ /* 0x000fe2000ff1e0ff */
[----:B------:R-:W-:Y:S01]  /*1c50*/  UTMALDG.3D.2CTA [UR48], [UR6], desc[UR30] ;  /* 0x00001e30060075b4 */ /* 0x000fe20008211000 */
[----:B------:R-:W-:Y:S01]  /*1c60*/  UMOV UR35, UR59 ;  /* 0x0000003b00237c82 */ /* 0x000fe20008000000 */
[----:B------:R-:W-:Y:S01]  /*1c70*/  UMOV UR36, UR60 ;  /* 0x0000003c00247c82 */ /* 0x000fe20008000000 */
[----:B------:R-:W-:Y:S01]  /*1c80*/  UMOV UR33, UR57 ;  /* 0x0000003900217c82 */ /* 0x000fe20008000000 */
[----:B------:R-:W-:Y:S01]  /*1c90*/  UIADD3.X UR15, UPT, UPT, URZ, UR47, URZ, UP0, !UPT ;  /* 0x0000002fff0f7290 */ /* 0x000fe200087fe4ff */
[----:B------:R-:W-:Y:S01]  /*1ca0*/  UMOV UR28, UR60 ;  /* 0x0000003c001c7c82 */ /* 0x000fe20008000000 */
[----:B------:R-:W-:Y:S01]  /*1cb0*/  UMOV UR25, UR57 ;  /* 0x0000003900197c82 */ /* 0x000fe20008000000 */
[----:B------:R2:W-:Y:S01]  /*1cc0*/  UTMALDG.3D.2CTA [UR40], [UR6], desc[UR30] ;  /* 0x00001e28060075b4 */ /* 0x0005e20008211000 */
[----:B------:R-:W-:Y:S01]  /*1cd0*/  UIMAD UR5, UR5, 0x6000, UR4 ;  /* 0x00006000050578a4 */ /* 0x000fe2000f8e0204 */
[----:B------:R-:W-:Y:S01]  /*1ce0*/  UMOV UR26, UR58 ;  /* 0x0000003a001a7c82 */ /* 0x000fe20008000000 */
[----:B------:R-:W-:Y:S02]  /*1cf0*/  UMOV UR11, UR27 ;  /* 0x0000001b000b7c82 */ /* 0x000fe40008000000 */
[----:B------:R-:W-:Y:S02]  /*1d00*/  UIADD3 UR24, UPT, UPT, UR5, 0x26400, URZ ;  /* 0x0002640005187890 */ /* 0x000fe4000fffe0ff */
[----:B------:R-:W-:Y:S01]  /*1d10*/  UIADD3 UR8, UPT, UPT, UR5, 0x27c00, URZ ;  /* 0x00027c0005087890 */ /* 0x000fe2000fffe0ff */
[----:B------:R-:W-:Y:S01]  /*1d20*/  UTMALDG.3D.2CTA [UR32], [UR6], desc[UR30] ;  /* 0x00001e20060075b4 */ /* 0x000fe20008211000 */
[----:B------:R-:W-:Y:S01]  /*1d30*/  UMOV UR12, UR60 ;  /* 0x0000003c000c7c82 */ /* 0x000fe20008000000 */
[----:B------:R-:W-:Y:S01]  /*1d40*/  UMOV UR9, UR57 ;  /* 0x0000003900097c82 */ /* 0x000fe20008000000 */
[----:B------:R-:W-:Y:S01]  /*1d50*/  UMOV UR10, UR50 ;  /* 0x00000032000a7c82 */ /* 0x000fe20008000000 */
[----:B------:R-:W-:Y:S01]  /*1d60*/  UIADD3 UR16, UPT, UPT, UR5, 0x29400, URZ ;  /* 0x0002940005107890 */ /* 0x000fe2000fffe0ff */
[----:B------:R-:W-:Y:S01]  /*1d70*/  UMOV UR18, UR42 ;  /* 0x0000002a00127c82 */ /* 0x000fe20008000000 */
[----:B------:R-:W-:Y:S01]  /*1d80*/  UMOV UR19, UR27 ;  /* 0x0000001b00137c82 */ /* 0x000fe20008000000 */
[----:B------:R-:W-:Y:S01]  /*1d90*/  UTMALDG.3D.2CTA [UR24], [UR14], desc[UR30] ;  /* 0x00001e180e0075b4 */ /* 0x000fe20008211000 */
[----:B------:R-:W-:Y:S01]  /*1da0*/  UMOV UR20, UR60 ;  /* 0x0000003c00147c82 */ /* 0x000fe20008000000 */
[----:B------:R-:W-:Y:S01]  /*1db0*/  UMOV UR17, UR57 ;  /* 0x0000003900117c82 */ /* 0x000fe20008000000 */
[----:B------:R-:W-:Y:S01]  /*1dc0*/  UMOV UR13, UR39 ;  /* 0x00000027000d7c82 */ /* 0x000fe20008000000 */
[----:B------:R3:W-:Y:S02]  /*1dd0*/  UTMALDG.3D.2CTA [UR8], [UR14], desc[UR30] ;  /* 0x00001e080e0075b4 */ /* 0x0007e40008211000 */
[----:B------:R1:W-:Y:S01]  /*1de0*/  UTMALDG.3D.2CTA [UR16], [UR14], desc[UR30] ;  /* 0x00001e100e0075b4 */ /* 0x0003e20008211000 */
[----:B--2---:R-:W-:Y:S02]  /*1df0*/  UIADD3 UR42, UPT, UPT, UR42, 0x100, URZ ;  /* 0x000001002a2a7890 */ /* 0x004fe4000fffe0ff */
[----:B---3--:R-:W-:Y:S01]  /*1e00*/  UIADD3 UR8, UPT, UPT, UR5, 0x2ac00, URZ ;  /* 0x0002ac0005087890 */ /* 0x008fe2000fffe0ff */
[----:B------:R-:W-:Y:S02]  /*1e10*/  UMOV UR10, UR34 ;  /* 0x00000022000a7c82 */ /* 0x000fe40008000000 */
[----:B------:R-:W-:Y:S06]  /*1e20*/  UMOV UR5, UR21 ;  /* 0x0000001500057c82 */ /* 0x000fec0008000000 */
[----:B------:R1:W-:Y:S02]  /*1e30*/  UTMALDG.3D.2CTA [UR8], [UR14], desc[UR30] ;  /* 0x00001e080e0075b4 */ /* 0x0003e40008211000 */
[----:B-1----:R-:W-:Y:S05]  /*1e40*/  BRA.U UP2, `(.L_x_31) ;  /* 0xfffffff902c87547 */ /* 0x002fea000b83ffff */
.L_x_25:
[----:B------:R-:W-:Y:S01]  /*1e50*/  ULEA UR5, UR21, UR4, 0x3 ;  /* 0x0000000415057291 */ /* 0x000fe2000f8e18ff */
[----:B------:R-:W-:Y:S01]  /*1e60*/  SHF.L.U32 R2, R17, 0x1f, RZ ;  /* 0x0000001f11027819 */ /* 0x000fe200000006ff */
[----:B------:R-:W-:Y:S01]  /*1e70*/  @!P1 SYNCS.ARRIVE.TRANS64.A1T0 RZ, [UR4+0x58], RZ ;  /* 0x000058ffffff99a7 */ /* 0x000fe20008100004 */
[----:B------:R-:W-:-:S06]  /*1e80*/  UISETP.GT.AND UP0, UPT, UR53, UR45, UPT ;  /* 0x0000002d3500728c */ /* 0x000fcc000bf04270 */
[----:B--2-4-:R1:W2:Y:S03]  /*1e90*/  SYNCS.PHASECHK.TRANS64.TRYWAIT P0, [UR5+0x10], R2 ;  /* 0x00001002ff0075a7 */ /* 0x0142a60008001105 */
[----:B------:R-:W-:Y:S05]  /*1ea0*/  BRA.U !UP0, `(.L_x_32) ;  /* 0x00000005083c7547 */ /* 0x000fea000b800000 */
[----:B------:R-:W-:Y:S01]  /*1eb0*/  UIADD3 UR29, UPT, UPT, UR55, UR13, URZ ;  /* 0x0000000d371d7290 */ /* 0x000fe2000fffe0ff */
[----:B------:R-:W-:-:S11]  /*1ec0*/  UMOV UR5, UR21 ;  /* 0x0000001500057c82 */ /* 0x000fd60008000000 */
.L_x_38:
[----:B------:R-:W-:Y:S01]  /*1ed0*/  @P5 MOV R3, 0x2c000 ;  /* 0x0002c00000035802 */ /* 0x000fe20000000f00 */
[----:B------:R-:W-:Y:S01]  /*1ee0*/  ULEA UR57, UR5, UR4, 0x3 ;  /* 0x0000000405397291 */ /* 0x000fe2000f8e18ff */
[----:B-12---:R-:W-:Y:S11]  /*1ef0*/  @P0 BRA `(.L_x_33) ;  /* 0x00000000000c0947 */ /* 0x006ff60003800000 */
[----:B------:R-:W-:Y:S04]  /*1f00*/  SHF.L.U32 R4, R17, 0x1f, RZ ;  /* 0x0000001f11047819 */ /* 0x000fe800000006ff */
[----:B------:R-:W2:Y:S02]  /*1f10*/  SYNCS.PHASECHK.TRANS64.TRYWAIT P0, [UR57+0x10], R4 ;  /* 0x00001004ff0075a7 */ /* 0x000ea40008001139 */
[----:B--2---:R-:W-:Y:S05]  /*1f20*/  @!P0 BRA `(.L_x_34) ;  /* 0x0000007000208947 */ /* 0x004fea0003800000 */
.L_x_33:
[----:B------:R2:W-:Y:S01]  /*1f30*/  @P5 SYNCS.ARRIVE.TRANS64 RZ, [UR57], R3 ;  /* 0x00000003ffff59a7 */ /* 0x0005e20008000039 */
[----:B------:R-:W-:Y:S04]  /*1f40*/  ULOP3.LUT UR6, UR38, 0x2, URZ, 0xfc, !UPT ;  /* 0x0000000226067892 */ /* 0x000fe8000f8efcff */
[----:B------:R-:W-:Y:S09]  /*1f50*/  UISETP.NE.AND UP0, UPT, UR6, 0x2, UPT ;  /* 0x000000020600788c */ /* 0x000ff2000bf05270 */
[----:B------:R-:W-:Y:S05]  /*1f60*/  BRA.U UP0, `(.L_x_35) ;  /* 0x0000000100047547 */ /* 0x000fea000b800000 */
[----:B------:R-:W-:Y:S05]  /*1f70*/  BPT.TRAP 0x1 ;  /* 0x000000040000795c */ /* 0x000fea0000300000 */
.L_x_35:
[----:B------:R-:W-:Y:S04]  /*1f80*/  BSSY.RECONVERGENT B0, `(.L_x_36) ;  /* 0x0000003000007945 */ /* 0x000fe80003800200 */
[----:B------:R-:W-:Y:S05]  /*1f90*/  @!P4 BRA `(.L_x_37) ;  /* 0x000000000004c947 */ /* 0x000fea0003800000 */
[----:B------:R-:W-:Y:S05]  /*1fa0*/  BPT.TRAP 0x1 ;  /* 0x000000040000795c */ /* 0x000fea0000300000 */
.L_x_37:
[----:B------:R-:W-:Y:S05]  /*1fb0*/  BSYNC.RECONVERGENT B0 ;  /* 0x0000000000007941 */ /* 0x000fea0003800200 */
.L_x_36:
[----:B------:R-:W-:Y:S02]  /*1fc0*/  UIADD3 UR6, UPT, UPT, UR5, 0x1, URZ ;  /* 0x0000000105067890 */ /* 0x000fe4000fffe0ff */
[----:B------:R-:W-:Y:S02]  /*1fd0*/  ULEA UR32, UR5, UR4, 0x10 ;  /* 0x0000000405207291 */ /* 0x000fe4000f8e80ff */
[----:B------:R-:W-:Y:S02]  /*1fe0*/  UISETP.NE.AND UP0, UPT, UR6, 0x2, UPT ;  /* 0x000000020600788c */ /* 0x000fe4000bf05270 */
[----:B------:R-:W-:Y:S02]  /*1ff0*/  USHF.L.U32 UR58, UR13, 0x8, URZ ;  /* 0x000000080d3a7899 */ /* 0x000fe400080006ff */
[----:B------:R-:W-:Y:S02]  /*2000*/  USEL UR7, URZ, 0x1, UP0 ;  /* 0x00000001ff077887 */ /* 0x000fe40008000000 */
[----:B------:R-:W-:Y:S02]  /*2010*/  USEL UR21, UR6, URZ, UP0 ;  /* 0x000000ff06157287 */ /* 0x000fe40008000000 */
[----:B------:R-:W-:Y:S02]  /*2020*/  ULOP3.LUT UR57, UR57, 0xfefffff8, URZ, 0xc0, !UPT ;  /* 0xfefffff839397892 */ /* 0x000fe4000f8ec0ff */
[----:B------:R-:W-:Y:S01]  /*2030*/  ULEA UR6, UR21, UR4, 0x3 ;  /* 0x0000000415067291 */ /* 0x000fe2000f8e18ff */
[----:B------:R-:W-:Y:S01]  /*2040*/  LOP3.LUT R17, R17, UR7, RZ, 0x3c, !PT ;  /* 0x0000000711117c12 */ /* 0x000fe2000f8e3cff */
[----:B------:R-:W-:Y:S01]  /*2050*/  UIADD3 UR56, UPT, UPT, UR32, 0x6400, URZ ;  /* 0x0000640020387890 */ /* 0x000fe2000fffe0ff */
[----:B------:R-:W-:Y:S02]  /*2060*/  UMOV UR22, 0x0 ;  /* 0x0000000000167882 */ /* 0x000fe40000000000 */
[----:B-1----:R-:W-:Y:S01]  /*2070*/  SHF.L.U32 R2, R17, 0x1f, RZ ;  /* 0x0000001f11027819 */ /* 0x002fe200000006ff */
[----:B------:R-:W-:Y:S01]  /*2080*/  UMOV UR23, 0x10000000 ;  /* 0x1000000000177882 */ /* 0x000fe20000000000 */
[----:B------:R-:W-:Y:S02]  /*2090*/  UIADD3 UR50, UPT, UPT, UR58, 0x40, URZ ;  /* 0x000000403a327890 */ /* 0x000fe4000fffe0ff */
[----:B------:R4:W1:Y:S01]  /*20a0*/  SYNCS.PHASECHK.TRANS64.TRYWAIT P0, [UR6+0x10], R2 ;  /* 0x00001002ff0075a7 */ /* 0x0008620008001106 */
[----:B------:R-:W-:Y:S02]  /*20b0*/  UIADD3 UR6, UP1, UPT, UR46, 0x80, URZ ;  /* 0x000000802e067890 */ /* 0x000fe4000ff3e0ff */
[----:B------:R-:W-:Y:S02]  /*20c0*/  UIADD3 UR48, UPT, UPT, UR32, 0xa400, URZ ;  /* 0x0000a40020307890 */ /* 0x000fe4000fffe0ff */
[----:B------:R-:W-:Y:S01]  /*20d0*/  UIADD3.X UR7, UPT, UPT, URZ, UR47, URZ, UP1, !UPT ;  /* 0x0000002fff077290 */ /* 0x000fe20008ffe4ff */
[----:B------:R-:W-:Y:S01]  /*20e0*/  UMOV UR51, UR59 ;  /* 0x0000003b00337c82 */ /* 0x000fe20008000000 */
[----:B------:R-:W-:Y:S01]  /*20f0*/  UMOV UR52, UR60 ;  /* 0x0000003c00347c82 */ /* 0x000fe20008000000 */
[----:B------:R-:W-:Y:S01]  /*2100*/  UMOV UR49, UR57 ;  /* 0x0000003900317c82 */ /* 0x000fe20008000000 */
[----:B------:R-:W-:Y:S02]  /*2110*/  UIADD3 UR42, UPT, UPT, UR58, 0x80, URZ ;  /* 0x000000803a2a7890 */ /* 0x000fe4000fffe0ff */
[----:B------:R-:W-:Y:S03]  /*2120*/  UIADD3 UR40, UPT, UPT, UR32, 0xe400, URZ ;  /* 0x0000e40020287890 */ /* 0x000fe6000fffe0ff */
[----:B------:R-:W-:Y:S01]  /*2130*/  UTMALDG.3D.2CTA [UR56], [UR6], desc[UR22] ;  /* 0x00001638060075b4 */ /* 0x000fe20008211000 */
[----:B------:R-:W-:Y:S01]  /*2140*/  UMOV UR43, UR59 ;  /* 0x0000003b002b7c82 */ /* 0x000fe20008000000 */
[----:B------:R-:W-:Y:S01]  /*2150*/  UMOV UR44, UR60 ;  /* 0x0000003c002c7c82 */ /* 0x000fe20008000000 */
[----:B------:R-:W-:Y:S01]  /*2160*/  UMOV UR41, UR57 ;  /* 0x0000003900297c82 */ /* 0x000fe20008000000 */
[----:B------:R-:W-:Y:S02]  /*2170*/  UIADD3 UR34, UPT, UPT, UR58, 0xc0, URZ ;  /* 0x000000c03a227890 */ /* 0x000fe4000fffe0ff */
[----:B------:R-:W-:Y:S01]  /*2180*/  UIADD3 UR32, UPT, UPT, UR32, 0x12400, URZ ;  /* 0x0001240020207890 */ /* 0x000fe2000fffe0ff */
[----:B------:R-:W-:Y:S01]  /*2190*/  UTMALDG.3D.2CTA [UR48], [UR6], desc[UR22] ;  /* 0x00001630060075b4 */ /* 0x000fe20008211000 */
[----:B------:R-:W-:Y:S01]  /*21a0*/  UIADD3 UR14, UP0, UPT, UR46, 0x180, URZ ;  /* 0x000001802e0e7890 */ /* 0x000fe2000ff1e0ff */
[----:B------:R-:W-:Y:S01]  /*21b0*/  UMOV UR35, UR59 ;  /* 0x0000003b00237c82 */ /* 0x000fe20008000000 */
[----:B------:R-:W-:Y:S01]  /*21c0*/  UMOV UR36, UR60 ;  /* 0x0000003c00247c82 */ /* 0x000fe20008000000 */
[----:B------:R-:W-:Y:S01]  /*21d0*/  UMOV UR33, UR57 ;  /* 0x0000003900217c82 */ /* 0x000fe20008000000 */
[----:B------:R-:W-:Y:S01]  /*21e0*/  UIADD3.X UR15, UPT, UPT, URZ, UR47, URZ, UP0, !UPT ;  /* 0x0000002fff0f7290 */ /* 0x000fe200087fe4ff */
[----:B------:R-:W-:Y:S01]  /*21f0*/  UTMALDG.3D.2CTA [UR40], [UR6], desc[UR22] ;  /* 0x00001628060075b4 */ /* 0x000fe20008211000 */
[----:B------:R-:W-:Y:S01]  /*2200*/  UIMAD UR5, UR5, 0x6000, UR4 ;  /* 0x00006000050578a4 */ /* 0x000fe2000f8e0204 */
[----:B------:R-:W-:Y:S01]  /*2210*/  UMOV UR28, UR60 ;  /* 0x0000003c001c7c82 */ /* 0x000fe20008000000 */
[----:B------:R-:W-:Y:S02]  /*2220*/  UMOV UR25, UR57 ;  /* 0x0000003900197c82 */ /* 0x000fe40008000000 */
[----:B------:R-:W-:Y:S01]  /*2230*/  UIADD3 UR24, UPT, UPT, UR5, 0x26400, URZ ;  /* 0x0002640005187890 */ /* 0x000fe2000fffe0ff */
[----:B------:R-:W-:Y:S01]  /*2240*/  UMOV UR26, UR58 ;  /* 0x0000003a001a7c82 */ /* 0x000fe20008000000 */
[----:B------:R-:W-:Y:S01]  /*2250*/  UTMALDG.3D.2CTA [UR32], [UR6], desc[UR22] ;  /* 0x00001620060075b4 */ /* 0x000fe20008211000 */
[----:B------:R-:W-:Y:S01]  /*2260*/  UIADD3 UR8, UPT, UPT, UR5, 0x27c00, URZ ;  /* 0x00027c0005087890 */ /* 0x000fe2000fffe0ff */
[----:B------:R-:W-:Y:S01]  /*2270*/  UMOV UR11, UR27 ;  /* 0x0000001b000b7c82 */ /* 0x000fe20008000000 */
[----:B------:R-:W-:Y:S01]  /*2280*/  UMOV UR12, UR60 ;  /* 0x0000003c000c7c82 */ /* 0x000fe20008000000 */
[----:B------:R-:W-:Y:S01]  /*2290*/  UMOV UR9, UR57 ;  /* 0x0000003900097c82 */ /* 0x000fe20008000000 */
[----:B------:R-:W-:Y:S01]  /*22a0*/  UMOV UR10, UR50 ;  /* 0x00000032000a7c82 */ /* 0x000fe20008000000 */
[----:B------:R-:W-:Y:S01]  /*22b0*/  UIADD3 UR16, UPT, UPT, UR5, 0x29400, URZ ;  /* 0x0002940005107890 */ /* 0x000fe2000fffe0ff */
[----:B------:R-:W-:Y:S01]  /*22c0*/  UTMALDG.3D.2CTA [UR24], [UR14], desc[UR22] ;  /* 0x000016180e0075b4 */ /* 0x000fe20008211000 */
[----:B------:R-:W-:Y:S01]  /*22d0*/  UMOV UR19, UR27 ;  /* 0x0000001b00137c82 */ /* 0x000fe20008000000 */
[----:B------:R-:W-:Y:S01]  /*22e0*/  UMOV UR20, UR60 ;  /* 0x0000003c00147c82 */ /* 0x000fe20008000000 */
[----:B------:R-:W-:Y:S01]  /*22f0*/  UMOV UR17, UR57 ;  /* 0x0000003900117c82 */ /* 0x000fe20008000000 */
[----:B------:R-:W-:Y:S01]  /*2300*/  UMOV UR18, UR42 ;  /* 0x0000002a00127c82 */ /* 0x000fe20008000000 */
[----:B------:R-:W-:Y:S01]  /*2310*/  UIADD3 UR13, UPT, UPT, UR13, 0x1, URZ ;  /* 0x000000010d0d7890 */ /* 0x000fe2000fffe0ff */
[----:B------:R2:W-:Y:S03]  /*2320*/  UTMALDG.3D.2CTA [UR8], [UR14], desc[UR22] ;  /* 0x000016080e0075b4 */ /* 0x0005e60008211000 */
[----:B------:R-:W-:Y:S01]  /*2330*/  UISETP.NE.AND UP0, UPT, UR13, UR29, UPT ;  /* 0x0000001d0d00728c */ /* 0x000fe2000bf05270 */
[----:B------:R4:W-:Y:S01]  /*2340*/  UTMALDG.3D.2CTA [UR16], [UR14], desc[UR22] ;  /* 0x000016100e0075b4 */ /* 0x0009e20008211000 */
[----:B--2---:R-:W-:Y:S01]  /*2350*/  UIADD3 UR8, UPT, UPT, UR5, 0x2ac00, URZ ;  /* 0x0002ac0005087890 */ /* 0x004fe2000fffe0ff */
[----:B------:R-:W-:Y:S02]  /*2360*/  UMOV UR10, UR34 ;  /* 0x00000022000a7c82 */ /* 0x000fe40008000000 */
[----:B------:R-:W-:Y:S06]  /*2370*/  UMOV UR5, UR21 ;  /* 0x0000001500057c82 */ /* 0x000fec0008000000 */
[----:B------:R4:W-:Y:S02]  /*2380*/  UTMALDG.3D.2CTA [UR8], [UR14], desc[UR22] ;  /* 0x000016080e0075b4 */ /* 0x0009e40008211000 */
[----:B----4-:R-:W-:Y:S05]  /*2390*/  BRA.U UP0, `(.L_x_38) ;  /* 0xfffffff900cc7547 */ /* 0x010fea000b83ffff */
.L_x_32:
[C---:B-1----:R-:W-:Y:S01]  /*23a0*/  LEA R2, R16.reuse, UR4, 0x3 ;  /* 0x0000000410027c11 */ /* 0x042fe2000f8e18ff */
[----:B------:R-:W-:Y:S01]  /*23b0*/  NOP ;  /* 0x0000000000007918 */ /* 0x000fe20000000000 */
[----:B------:R-:W-:Y:S02]  /*23c0*/  SHF.L.U32 R3, R13, 0x1f, RZ ;  /* 0x0000001f0d037819 */ /* 0x000fe400000006ff */
[----:B------:R-:W-:Y:S02]  /*23d0*/  LEA R4, R16, UR4, 0x4 ;  /* 0x0000000410047c11 */ /* 0x000fe4000f8e20ff */
[----:B--2---:R-:W1:Y:S02]  /*23e0*/  SYNCS.PHASECHK.TRANS64.TRYWAIT P0, [R2+URZ+0x60], R3 ;  /* 0x00006003020075a7 */ /* 0x004e6400080011ff */
[----:B-1----:R-:W-:Y:S05]  /*23f0*/  @!P0 BRA `(.L_x_39) ;  /* 0x0000006c00048947 */ /* 0x002fea0003800000 */
.L_x_141:
[----:B------:R-:W2:Y:S01]  /*2400*/  LDS.128 R4, [R4+0xf0] ;  /* 0x0000f00004047984 */ /* 0x000ea20000000c00 */
[----:B------:R-:W-:Y:S01]  /*2410*/  ISETP.GE.AND P0, PT, R37, 0x1, PT ;  /* 0x000000012500780c */ /* 0x000fe20003f06270 */
[----:B-1----:R-:W-:Y:S01]  /*2420*/  VIADD R2, R2, 0x70 ;  /* 0x0000007002027836 */ /* 0x002fe20000000000 */
[----:B------:R-:W-:Y:S01]  /*2430*/  @!PT LDS RZ, [RZ] ;  /* 0x00000000fffff984 */ /* 0x000fe20000000800 */
[----:B------:R-:W-:Y:S01]  /*2440*/  @!PT LDS RZ, [RZ] ;  /* 0x00000000fffff984 */ /* 0x000fe20000000800 */
[----:B------:R-:W-:Y:S01]  /*2450*/  @!PT LDS RZ, [RZ] ;  /* 0x00000000fffff984 */ /* 0x000fe20000000800 */
[----:B------:R-:W-:Y:S01]  /*2460*/  @!PT LDS RZ, [RZ] ;  /* 0x00000000fffff984 */ /* 0x000fe20000000800 */
[----:B------:R1:W-:Y:S06]  /*2470*/  MEMBAR.ALL.CTA ;  /* 0x0000000000007992 */ /* 0x0003ec0000008000 */
[----:B-1----:R-:W1:Y:S01]  /*2480*/  FENCE.VIEW.ASYNC.S ;  /* 0x00000000000073c6 */ /* 0x002e620000000000 */
[----:B------:R-:W-:-:S04]  /*2490*/  PRMT R2, RZ, 0x654, R2 ;  /* 0x00000654ff027816 */ /* 0x000fc80000000002 */
[----:B-1----:R1:W-:Y:S01]  /*24a0*/  SYNCS.ARRIVE.TRANS64.RED.A1T0 RZ, [R2+URZ], RZ ;  /* 0x000000ff02ff79a7 */ /* 0x0023e200081004ff */
[----:B--2---:R-:W-:-:S13]  /*24b0*/  LOP3.LUT P2, RZ, R6, 0x1, RZ, 0xc0, !PT ;  /* 0x0000000106ff7812 */ /* 0x004fda000784c0ff */
[----:B------:R-:W-:Y:S01]  /*24c0*/  @P2 SHF.R.U32.HI R3, RZ, 0x10, R5 ;  /* 0x00000010ff032819 */ /* 0x000fe20000011605 */
[----:B------:R-:W-:Y:S01]  /*24d0*/  VOTEU.ANY UP0, P2 ;  /* 0x0000000000ff7886 */ /* 0x000fe20001000100 */
[----:B------:R-:W-:Y:S02]  /*24e0*/  @P2 MOV R10, R4 ;  /* 0x00000004000a2202 */ /* 0x000fe40000000f00 */
[----:B------:R-:W-:Y:S02]  /*24f0*/  @P2 R2UR.BROADCAST UR5, R3 ;  /* 0x00000000030522ca */ /* 0x000fe400008e0000 */
[----:B------:R-:W-:-:S11]  /*2500*/  @P2 LOP3.LUT R9, R5, 0xffff, RZ, 0xc0, !PT ;  /* 0x0000ffff05092812 */ /* 0x000fd600078ec0ff */
[----:B------:R-:W-:Y:S01]  /*2510*/  @UP0 UMOV UR60, UR5 ;  /* 0x00000005003c0c82 */ /* 0x000fe20008000000 */
[----:B-1----:R-:W-:Y:S05]  /*2520*/  @!P0 BRA `(.L_x_40) ;  /* 0x0000000000b88947 */ /* 0x002fea0003800000 */
[----:B------:R-:W3:Y:S01]  /*2530*/  LDC.64 R4, c[0x0][0xb18] ;  /* 0x0002c600ff047b82 */ /* 0x000ee20000000a00 */
[----:B------:R-:W-:-:S07]  /*2540*/  ISETP.NE.AND P3, PT, R37, 0x1, PT ;  /* 0x000000012500780c */ /* 0x000fce0003f65270 */
[----:B------:R-:W1:Y:S08]  /*2550*/  LDC.64 R6, c[0x0][0xb10] ;  /* 0x0002c400ff067b82 */ /* 0x000e700000000a00 */
[----:B------:R-:W2:Y:S08]  /*2560*/  LDC R14, c[0x0][0xb20] ;  /* 0x0002c800ff0e7b82 */ /* 0x000eb00000000800 */
[----:B------:R-:W4:Y:S01]  /*2570*/  LDC R15, c[0x0][0xb0c] ;  /* 0x0002c300ff0f7b82 */ /* 0x000f220000000800 */
[----:B---3--:R-:W-:Y:S01]  /*2580*/  IMAD.HI.U32 R21, R0, R5, RZ ;  /* 0x0000000500157227 */ /* 0x008fe200078e00ff */
[----:B------:R-:W-:-:S03]  /*2590*/  ISETP.NE.AND P0, PT, R4, 0x1, PT ;  /* 0x000000010400780c */ /* 0x000fc60003f05270 */
[----:B------:R-:W-:-:S03]  /*25a0*/  IMAD.HI.U32 R5, R9, R5, RZ ;  /* 0x0000000509057227 */ /* 0x000fc600078e00ff */
[----:B------:R-:W3:Y:S01]  /*25b0*/  LDC.64 R2, c[0x0][0xb28] ;  /* 0x0002ca00ff027b82 */ /* 0x000ee20000000a00 */
[----:B-1----:R-:W-:-:S04]  /*25c0*/  IMAD.HI.U32 R22, R8, R6, RZ ;  /* 0x0000000608167227 */ /* 0x002fc800078e00ff */
[----:B------:R-:W-:Y:S01]  /*25d0*/  IMAD.HI.U32 R23, R10, R6, RZ ;  /* 0x000000060a177227 */ /* 0x000fe200078e00ff */
[----:B------:R-:W-:Y:S02]  /*25e0*/  SHF.R.U32.HI R22, RZ, R7, R22 ;  /* 0x00000007ff167219 */ /* 0x000fe40000011616 */
[-C--:B--2---:R-:W-:Y:S02]  /*25f0*/  SHF.R.U32.HI R21, RZ, R14.reuse, R21 ;  /* 0x0000000eff157219 */ /* 0x084fe40000011615 */
[----:B------:R-:W-:Y:S02]  /*2600*/  SHF.R.U32.HI R5, RZ, R14, R5 ;  /* 0x0000000eff057219 */ /* 0x000fe40000011605 */
[----:B------:R-:W-:Y:S02]  /*2610*/  SEL R21, R0, R21, !P0 ;  /* 0x0000001500157207 */ /* 0x000fe40004000000 */
[----:B------:R-:W-:Y:S02]  /*2620*/  SHF.R.U32.HI R23, RZ, R7, R23 ;  /* 0x00000007ff177219 */ /* 0x000fe40000011617 */
[----:B----4-:R-:W-:-:S02]  /*2630*/  ISETP.NE.AND P1, PT, R15, 0x1, PT ;  /* 0x000000010f00780c */ /* 0x010fc40003f25270 */
[----:B------:R-:W-:Y:S02]  /*2640*/  SEL R5, R9, R5, !P0 ;  /* 0x0000000509057207 */ /* 0x000fe40004000000 */
[----:B------:R-:W-:Y:S02]  /*2650*/  SEL R22, R8, R22, !P1 ;  /* 0x0000001608167207 */ /* 0x000fe40004800000 */
[----:B------:R-:W-:Y:S01]  /*2660*/  SEL R23, R10, R23, !P1 ;  /* 0x000000170a177207 */ /* 0x000fe20004800000 */
[----:B---3--:R-:W-:-:S04]  /*2670*/  IMAD.HI.U32 R20, R21, R2, RZ ;  /* 0x0000000215147227 */ /* 0x008fc800078e00ff */
        /* <DEDUP_REMOVED lines=10> */
[----:B------:R-:W-:-:S04]  /*2720*/  @!P0 IMAD.HI.U32 R7, R23, R2, RZ ;  /* 0x0000000217078227 */ /* 0x000fc800078e00ff */
[----:B------:R-:W-:Y:S01]  /*2730*/  IMAD.MOV R2, RZ, RZ, -R6 ;  /* 0x000000ffff027224 */ /* 0x000fe200078e0a06 */
[----:B------:R-:W-:Y:S02]  /*2740*/  @!P0 SHF.R.U32.HI R3, RZ, R3, R7 ;  /* 0x00000003ff038219 */ /* 0x000fe40000011607 */
[----:B------:R-:W-:Y:S01]  /*2750*/  IADD3 R7, PT, PT, -R5, RZ, RZ ;  /* 0x000000ff05077210 */ /* 0x000fe20007ffe1ff */
[----:B------:R-:W-:Y:S01]  /*2760*/  IMAD R2, R37, R2, R5 ;  /* 0x0000000225027224 */ /* 0x000fe200078e0205 */
        /* <DEDUP_REMOVED lines=10> */
.L_x_40:
[----:B------:R-:W1:Y:S02]  /*2810*/  LDCU UR5, c[0x0][0xb30] ;  /* 0x00016600ff0577ac */ /* 0x000e640008000800 */
[----:B-1----:R-:W-:-:S09]  /*2820*/  UISETP.NE.AND UP0, UPT, UR5, 0x1, UPT ;  /* 0x000000010500788c */ /* 0x002fd2000bf05270 */
[----:B------:R-:W-:Y:S05]  /*2830*/  BRA.U UP0, `(.L_x_41) ;  /* 0x0000000100407547 */ /* 0x000fea000b800000 */
[----:B------:R-:W1:Y:S08]  /*2840*/  LDC.64 R4, c[0x0][0xb10] ;  /* 0x0002c400ff047b82 */ /* 0x000e700000000a00 */
[----:B------:R-:W2:Y:S08]  /*2850*/  LDC.64 R2, c[0x0][0xb18] ;  /* 0x0002c600ff027b82 */ /* 0x000eb00000000a00 */
[----:B------:R-:W4:Y:S08]  /*2860*/  LDC R6, c[0x0][0xb20] ;  /* 0x0002c800ff067b82 */ /* 0x000f300000000800 */
[----:B------:R-:W3:Y:S01]  /*2870*/  LDC R7, c[0x0][0xb0c] ;  /* 0x0002c300ff077b82 */ /* 0x000ee20000000800 */
[----:B-1----:R-:W-:-:S05]  /*2880*/  IMAD.HI.U32 R4, R10, R4, RZ ;  /* 0x000000040a047227 */ /* 0x002fca00078e00ff */
[----:B------:R-:W-:Y:S01]  /*2890*/  SHF.R.U32.HI R4, RZ, R5, R4 ;  /* 0x00000005ff047219 */ /* 0x000fe20000011604 */
[----:B--2---:R-:W-:Y:S01]  /*28a0*/  IMAD.HI.U32 R3, R9, R3, RZ ;  /* 0x0000000309037227 */ /* 0x004fe200078e00ff */
[----:B------:R-:W-:-:S04]  /*28b0*/  ISETP.NE.AND P0, PT, R2, 0x1, PT ;  /* 0x000000010200780c */ /* 0x000fc80003f05270 */
[----:B----4-:R-:W-:-:S04]  /*28c0*/  SHF.R.U32.HI R3, RZ, R6, R3 ;  /* 0x00000006ff037219 */ /* 0x010fc80000011603 */
[----:B------:R-:W-:Y:S02]  /*28d0*/  SEL R3, R9, R3, !P0 ;  /* 0x0000000309037207 */ /* 0x000fe40004000000 */
[----:B---3--:R-:W-:-:S04]  /*28e0*/  ISETP.NE.AND P1, PT, R7, 0x1, PT ;  /* 0x000000010700780c */ /* 0x008fc80003f25270 */
[----:B------:R-:W-:-:S05]  /*28f0*/  SEL R4, R10, R4, !P1 ;  /* 0x000000040a047207 */ /* 0x000fca0004800000 */
[----:B------:R-:W-:Y:S02]  /*2900*/  IMAD.IADD R5, R3, 0x1, -R4 ;  /* 0x0000000103057824 */ /* 0x000fe400078e0a04 */
[----:B------:R-:W-:Y:S02]  /*2910*/  IMAD.IADD R3, R4, 0x1, -R3 ;  /* 0x0000000104037824 */ /* 0x000fe400078e0a03 */
[----:B------:R-:W-:Y:S02]  /*2920*/  IMAD R10, R5, R7, R10 ;  /* 0x00000007050a7224 */ /* 0x000fe400078e020a */
[----:B------:R-:W-:-:S07]  /*2930*/  IMAD R9, R3, R2, R9 ;  /* 0x0000000203097224 */ /* 0x000fce00078e0209 */
.L_x_41:
[----:B------:R-:W-:Y:S01]  /*2940*/  VIADD R16, R16, 0x1 ;  /* 0x0000000110107836 */ /* 0x000fe20000000000 */
[----:B------:R-:W-:Y:S01]  /*2950*/  PLOP3.LUT P1, PT, PT, PT, PT, 0x80, 0x8 ;  /* 0x000000000008781c */ /* 0x000fe20003f2f070 */
[----:B------:R-:W-:Y:S02]  /*2960*/  IMAD.IADD R14, R10, 0x1, R91 ;  /* 0x000000010a0e7824 */ /* 0x000fe400078e025b */
[----:B------:R-:W-:Y:S01]  /*2970*/  IMAD.IADD R15, R9, 0x1, R90 ;  /* 0x00000001090f7824 */ /* 0x000fe200078e025a */
[----:B------:R-:W-:-:S04]  /*2980*/  ISETP.NE.AND P0, PT, R16, 0x2, PT ;  /* 0x000000021000780c */ /* 0x000fc80003f05270 */
[----:B------:R-:W-:Y:S02]  /*2990*/  SEL R2, RZ, 0x1, P0 ;  /* 0x00000001ff027807 */ /* 0x000fe40000000000 */
[----:B------:R-:W-:Y:S02]  /*29a0*/  SEL R16, R16, RZ, P0 ;  /* 0x000000ff10107207 */ /* 0x000fe40000000000 */
[----:B------:R-:W-:Y:S01]  /*29b0*/  LOP3.LUT R13, R13, R2, RZ, 0x3c, !PT ;  /* 0x000000020d0d7212 */ /* 0x000fe200078e3cff */
[----:B------:R-:W-:Y:S06]  /*29c0*/  @P2 BRA `(.L_x_42) ;  /* 0xffffffec00582947 */ /* 0x000fec000383ffff */
[----:B------:R-:W-:Y:S01]  /*29d0*/  UIADD3 UR5, UPT, UPT, UR4, 0x10, URZ ;  /* 0x0000001004057890 */ /* 0x000fe2000fffe0ff */
[----:B------:R-:W-:-:S03]  /*29e0*/  SHF.L.U32 R2, R17, 0x1f, RZ ;  /* 0x0000001f11027819 */ /* 0x000fc600000006ff */
[----:B------:R-:W-:-:S09]  /*29f0*/  ULEA UR4, UR21, UR5, 0x3 ;  /* 0x0000000515047291 */ /* 0x000fd2000f8e18ff */
[----:B------:R-:W1:Y:S02]  /*2a00*/  SYNCS.PHASECHK.TRANS64.TRYWAIT P0, [UR4], R2 ;  /* 0x00000002ff0075a7 */ /* 0x000e640008001104 */
[----:B-1----:R-:W-:Y:S05]  /*2a10*/  @!P0 BRA `(.L_x_43) ;  /* 0x0000006400908947 */ /* 0x002fea0003800000 */
.L_x_143:
[----:B------:R-:W-:-:S04]  /*2a20*/  UIADD3 UR4, UPT, UPT, UR21, 0x1, URZ ;  /* 0x0000000115047890 */ /* 0x000fc8000fffe0ff */
[----:B------:R-:W-:-:S04]  /*2a30*/  UISETP.NE.AND UP0, UPT, UR4, 0x2, UPT ;  /* 0x000000020400788c */ /* 0x000fc8000bf05270 */
[----:B------:R-:W-:Y:S02]  /*2a40*/  USEL UR6, URZ, 0x1, UP0 ;  /* 0x00000001ff067887 */ /* 0x000fe40008000000 */
[----:B------:R-:W-:-:S04]  /*2a50*/  USEL UR4, UR4, URZ, UP0 ;  /* 0x000000ff04047287 */ /* 0x000fc80008000000 */
[----:B------:R-:W-:Y:S01]  /*2a60*/  ULEA UR4, UR4, UR5, 0x3 ;  /* 0x0000000504047291 */ /* 0x000fe2000f8e18ff */
[----:B-1----:R-:W-:-:S04]  /*2a70*/  LOP3.LUT R2, R17, UR6, RZ, 0x3c, !PT ;  /* 0x0000000611027c12 */ /* 0x002fc8000f8e3cff */
[----:B------:R-:W-:Y:S01]  /*2a80*/  SHF.L.U32 R2, R2, 0x1f, RZ ;  /* 0x0000001f02027819 */ /* 0x000fe200000006ff */
[----:B---3--:R-:W-:-:S07]  /*2a90*/  IMAD.U32 R0, RZ, RZ, UR4 ;  /* 0x00000004ff007e24 */ /* 0x008fce000f8e00ff */
.L_x_44:
[----:B-1----:R1:W2:Y:S02]  /*2aa0*/  SYNCS.PHASECHK.TRANS64.TRYWAIT P0, [R0+URZ], R2 ;  /* 0x00000002000075a7 */ /* 0x0022a400080011ff */
[----:B--2---:R-:W-:Y:S05]  /*2ab0*/  @!P0 NANOSLEEP.SYNCS 0x989680 ;  /* 0x009896800000895d */ /* 0x004fea0003900000 */
[----:B------:R-:W2:Y:S02]  /*2ac0*/  @!P0 SYNCS.PHASECHK.TRANS64 P0, [R0+URZ], R2 ;  /* 0x00000002000085a7 */ /* 0x000ea400080010ff */
[----:B--2---:R-:W-:Y:S05]  /*2ad0*/  @P0 EXIT ;  /* 0x000000000000094d */ /* 0x004fea0003800000 */
[----:B------:R-:W-:Y:S05]  /*2ae0*/  BRA `(.L_x_44) ;  /* 0xfffffffc00ec7947 */ /* 0x000fea000383ffff */
.L_x_22:
[----:B------:R-:W-:-:S04]  /*2af0*/  UISETP.NE.AND UP1, UPT, UR37, URZ, UPT ;  /* 0x000000ff2500728c */ /* 0x000fc8000bf25270 */
[----:B------:R-:W-:-:S09]  /*2b00*/  UISETP.NE.OR UP1, UPT, UR10, 0x1, UP1 ;  /* 0x000000010a00788c */ /* 0x000fd20008f25670 */
[----:B------:R-:W-:Y:S05]  /*2b10*/  BRA.U UP1, `(.L_x_45) ;  /* 0x00000005014c7547 */ /* 0x000fea000b800000 */
[----:B------:R-:W-:Y:S01]  /*2b20*/  HFMA2 R11, -RZ, RZ, 0, 0 ;  /* 0x00000000ff0b7431 */ /* 0x000fe200000001ff */
[----:B------:R-:W-:Y:S01]  /*2b30*/  ISETP.GE.U32.AND P2, PT, R10, 0x2, PT ;  /* 0x000000020a00780c */ /* 0x000fe20003f46070 */
[----:B------:R-:W-:Y:S01]  /*2b40*/  IMAD.MOV.U32 R12, RZ, RZ, 0x1 ;  /* 0x00000001ff0c7424 */ /* 0x000fe200078e00ff */
[----:B------:R-:W-:Y:S01]  /*2b50*/  CS2R R8, SRZ ;  /* 0x0000000000087805 */ /* 0x000fe2000001ff00 */
[----:B------:R-:W-:Y:S01]  /*2b60*/  IMAD.MOV.U32 R3, RZ, RZ, RZ ;  /* 0x000000ffff037224 */ /* 0x000fe200078e00ff */
[----:B------:R-:W-:Y:S01]  /*2b70*/  UMOV UR4, 0x400 ;  /* 0x0000040000047882 */ /* 0x000fe20000000000 */
[----:B------:R-:W-:Y:S01]  /*2b80*/  UMOV UR5, URZ ;  /* 0x000000ff00057c82 */ /* 0x000fe20008000000 */
[----:B------:R-:W-:-:S12]  /*2b90*/  ULEA UR37, UR37, UR4, 0x18 ;  /* 0x0000000425257291 */ /* 0x000fd8000f8ec0ff */
.L_x_49:
[----:B------:R-:W-:Y:S02]  /*2ba0*/  LEA R0, R3, UR37, 0x3 ;  /* 0x0000002503007c11 */ /* 0x000fe4000f8e18ff */
[----:B------:R-:W-:-:S03]  /*2bb0*/  SHF.L.U32 R4, R8, 0x1f, RZ ;  /* 0x0000001f08047819 */ /* 0x000fc600000006ff */
[----:B------:R-:W-:Y:S01]  /*2bc0*/  VIADD R5, R0, 0xd0 ;  /* 0x000000d000057836 */ /* 0x000fe20000000000 */
[----:B------:R-:W1:Y:S02]  /*2bd0*/  SYNCS.PHASECHK.TRANS64.TRYWAIT P0, [R0+URZ+0xc0], R4 ;  /* 0x0000c004000075a7 */ /* 0x000e6400080011ff */
[----:B-1----:R-:W-:Y:S05]  /*2be0*/  @!P0 BRA `(.L_x_46) ;  /* 0x0000006400348947 */ /* 0x002fea0003800000 */
.L_x_144:
[----:B------:R-:W-:Y:S01]  /*2bf0*/  ULEA UR4, UR5, UR37, 0x3 ;  /* 0x0000002505047291 */ /* 0x000fe2000f8e18ff */
[----:B-1----:R-:W-:Y:S01]  /*2c00*/  PRMT R0, RZ, 0x654, R5 ;  /* 0x00000654ff007816 */ /* 0x002fe20000000005 */
[----:B------:R-:W-:Y:S01]  /*2c10*/  @!P2 IMAD.MOV.U32 R4, RZ, RZ, 0x10 ;  /* 0x00000010ff04a424 */ /* 0x000fe200078e00ff */
[----:B------:R-:W-:Y:S01]  /*2c20*/  SHF.L.U32 R5, R12, 0x1f, RZ ;  /* 0x0000001f0c057819 */ /* 0x000fe200000006ff */
[----:B------:R-:W-:Y:S01]  /*2c30*/  UIADD3 UR6, UPT, UPT, UR4, 0x60, URZ ;  /* 0x0000006004067890 */ /* 0x000fe2000fffe0ff */
[----:B------:R1:W-:Y:S05]  /*2c40*/  SYNCS.ARRIVE.TRANS64.RED.A1T0 RZ, [R0+URZ], RZ ;  /* 0x000000ff00ff79a7 */ /* 0x0003ea00081004ff */
[----:B------:R-:W-:Y:S01]  /*2c50*/  IMAD.U32 R6, RZ, RZ, UR6 ;  /* 0x00000006ff067e24 */ /* 0x000fe2000f8e00ff */
[----:B------:R-:W2:Y:S04]  /*2c60*/  SYNCS.PHASECHK.TRANS64.TRYWAIT P0, [UR4+0x70], R5 ;  /* 0x00007005ff0075a7 */ /* 0x000ea80008001104 */
[----:B------:R-:W-:Y:S01]  /*2c70*/  PRMT R6, R10, 0x654, R6 ;  /* 0x000006540a067816 */ /* 0x000fe20000000006 */
[----:B-12---:R-:W-:Y:S06]  /*2c80*/  @!P0 BRA `(.L_x_47) ;  /* 0x0000006400208947 */ /* 0x006fec0003800000 */
.L_x_146:
[----:B------:R-:W-:Y:S01]  /*2c90*/  ULEA UR6, UR5, UR37, 0x4 ;  /* 0x0000002505067291 */ /* 0x000fe2000f8e20ff */
[----:B------:R-:W-:Y:S01]  /*2ca0*/  SEL R2, R6, R2, !P2 ;  /* 0x0000000206027207 */ /* 0x000fe20005000000 */
[----:B------:R-:W-:Y:S01]  /*2cb0*/  UIADD3 UR7, UPT, UPT, UR4, 0x60, URZ ;  /* 0x0000006004077890 */ /* 0x000fe2000fffe0ff */
[----:B-1----:R-:W-:Y:S01]  /*2cc0*/  LEA R0, R11, UR37, 0x3 ;  /* 0x000000250b007c11 */ /* 0x002fe2000f8e18ff */
[----:B------:R-:W-:Y:S01]  /*2cd0*/  UIADD3 UR6, UPT, UPT, UR6, 0xf0, URZ ;  /* 0x000000f006067890 */ /* 0x000fe2000fffe0ff */
[----:B------:R1:W-:Y:S01]  /*2ce0*/  @!P2 SYNCS.ARRIVE.TRANS64.RED RZ, [R2+URZ], R4 ;  /* 0x0000000402ffa9a7 */ /* 0x0003e200080004ff */
[----:B------:R-:W-:Y:S01]  /*2cf0*/  UIADD3 UR4, UPT, UPT, UR5, 0x1, URZ ;  /* 0x0000000105047890 */ /* 0x000fe2000fffe0ff */
[----:B------:R-:W-:-:S03]  /*2d00*/  VIADD R3, R3, 0x1 ;  /* 0x0000000103037836 */ /* 0x000fc60000000000 */
[----:B------:R-:W-:Y:S02]  /*2d10*/  UISETP.NE.AND UP0, UPT, UR4, 0x2, UPT ;  /* 0x000000020400788c */ /* 0x000fe4000bf05270 */
[----:B------:R-:W-:Y:S01]  /*2d20*/  ISETP.NE.AND P0, PT, R3, 0x2, PT ;  /* 0x000000020300780c */ /* 0x000fe20003f05270 */
[----:B------:R-:W-:Y:S06]  /*2d30*/  UGETNEXTWORKID.BROADCAST [UR6], [UR7] ;  /* 0x00000000060073ca */ /* 0x000fec0008000100 */
[----:B------:R-:W-:Y:S02]  /*2d40*/  USEL UR6, URZ, 0x1, UP0 ;  /* 0x00000001ff067887 */ /* 0x000fe40008000000 */
[----:B------:R-:W-:-:S04]  /*2d50*/  USEL UR5, UR4, URZ, UP0 ;  /* 0x000000ff04057287 */ /* 0x000fc80008000000 */
[----:B------:R-:W-:Y:S02]  /*2d60*/  LOP3.LUT R12, R12, UR6, RZ, 0x3c, !PT ;  /* 0x000000060c0c7c12 */ /* 0x000fe4000f8e3cff */
[----:B-1----:R-:W-:-:S04]  /*2d70*/  SHF.L.U32 R4, R9, 0x1f, RZ ;  /* 0x0000001f09047819 */ /* 0x002fc800000006ff */
[----:B------:R-:W1:Y:S02]  /*2d80*/  SYNCS.PHASECHK.TRANS64.TRYWAIT P1, [R0+URZ+0x60], R4 ;  /* 0x00006004000075a7 */ /* 0x000e6400080211ff */
[----:B-1----:R-:W-:Y:S05]  /*2d90*/  @!P1 BRA `(.L_x_48) ;  /* 0x0000006000f49947 */ /* 0x002fea0003800000 */
.L_x_147:
[----:B-1----:R-:W-:Y:S01]  /*2da0*/  LEA R4, R11, UR37, 0x4 ;  /* 0x000000250b047c11 */ /* 0x002fe2000f8e20ff */
[----:B------:R-:W-:Y:S01]  /*2db0*/  VIADD R0, R0, 0x70 ;  /* 0x0000007000007836 */ /* 0x000fe20000000000 */
[----:B------:R-:W-:Y:S01]  /*2dc0*/  SEL R3, R3, RZ, P0 ;  /* 0x000000ff03037207 */ /* 0x000fe20000000000 */
[----:B------:R-:W-:-:S03]  /*2dd0*/  VIADD R11, R11, 0x1 ;  /* 0x000000010b0b7836 */ /* 0x000fc60000000000 */
[----:B------:R-:W1:Y:S01]  /*2de0*/  LDS.128 R4, [R4+0xf0] ;  /* 0x0000f00004047984 */ /* 0x000e620000000c00 */
[----:B------:R-:W-:Y:S02]  /*2df0*/  PRMT R0, RZ, 0x654, R0 ;  /* 0x00000654ff007816 */ /* 0x000fe40000000000 */
[C---:B------:R-:W-:Y:S01]  /*2e00*/  ISETP.NE.AND P1, PT, R11.reuse, 0x2, PT ;  /* 0x000000020b00780c */ /* 0x040fe20003f25270 */
[----:B------:R-:W-:Y:S01]  /*2e10*/  @!PT LDS RZ, [RZ] ;  /* 0x00000000fffff984 */ /* 0x000fe20000000800 */
[----:B------:R-:W-:Y:S01]  /*2e20*/  @!PT LDS RZ, [RZ] ;  /* 0x00000000fffff984 */ /* 0x000fe20000000800 */
[----:B------:R-:W-:Y:S01]  /*2e30*/  @!PT LDS RZ, [RZ] ;  /* 0x00000000fffff984 */ /* 0x000fe20000000800 */
[----:B------:R-:W-:Y:S01]  /*2e40*/  @!PT LDS RZ, [RZ] ;  /* 0x00000000fffff984 */ /* 0x000fe20000000800 */
[----:B------:R2:W-:Y:S06]  /*2e50*/  MEMBAR.ALL.CTA ;  /* 0x0000000000007992 */ /* 0x0005ec0000008000 */
[----:B--2---:R-:W2:Y:S01]  /*2e60*/  FENCE.VIEW.ASYNC.S ;  /* 0x00000000000073c6 */ /* 0x004ea20000000000 */
[----:B------:R-:W-:Y:S01]  /*2e70*/  SEL R11, R11, RZ, P1 ;  /* 0x000000ff0b0b7207 */ /* 0x000fe20000800000 */
[----:B--2---:R2:W-:Y:S01]  /*2e80*/  SYNCS.ARRIVE.TRANS64.RED.A1T0 RZ, [R0+URZ], RZ ;  /* 0x000000ff00ff79a7 */ /* 0x0045e200081004ff */
[----:B-1----:R-:W-:-:S02]  /*2e90*/  LOP3.LUT P3, RZ, R6, 0x1, RZ, 0xc0, !PT ;  /* 0x0000000106ff7812 */ /* 0x002fc4000786c0ff */
[----:B------:R-:W-:-:S04]  /*2ea0*/  SEL R4, RZ, 0x1, P1 ;  /* 0x00000001ff047807 */ /* 0x000fc80000800000 */
[----:B------:R-:W-:Y:S02]  /*2eb0*/  LOP3.LUT R9, R9, R4, RZ, 0x3c, !PT ;  /* 0x0000000409097212 */ /* 0x000fe400078e3cff */
[----:B--2---:R-:W-:-:S04]  /*2ec0*/  SEL R0, RZ, 0x1, P0 ;  /* 0x00000001ff007807 */ /* 0x004fc80000000000 */
[----:B------:R-:W-:Y:S01]  /*2ed0*/  LOP3.LUT R8, R8, R0, RZ, 0x3c, !PT ;  /* 0x0000000008087212 */ /* 0x000fe200078e3cff */
[----:B------:R-:W-:Y:S06]  /*2ee0*/  @P3 BRA `(.L_x_49) ;  /* 0xfffffffc002c3947 */ /* 0x000fec000383ffff */
[----:B------:R-:W-:Y:S01]  /*2ef0*/  ULEA UR4, UR5, UR37, 0x3 ;  /* 0x0000002505047291 */ /* 0x000fe2000f8e18ff */
[----:B------:R-:W-:-:S08]  /*2f00*/  SHF.L.U32 R2, R12, 0x1f, RZ ;  /* 0x0000001f0c027819 */ /* 0x000fd000000006ff */
[----:B------:R-:W1:Y:S02]  /*2f10*/  SYNCS.PHASECHK.TRANS64 P0, [UR4+0x70], R2 ;  /* 0x00007002ff0075a7 */ /* 0x000e640008001004 */
[----:B-1----:R-:W-:Y:S05]  /*2f20*/  @P0 BRA `(.L_x_50) ;  /* 0x0000000000080947 */ /* 0x002fea0003800000 */
[----:B------:R-:W1:Y:S02]  /*2f30*/  SYNCS.PHASECHK.TRANS64.TRYWAIT P0, [UR4+0x70], R2 ;  /* 0x00007002ff0075a7 */ /* 0x000e640008001104 */
[----:B-1----:R-:W-:Y:S05]  /*2f40*/  @!P0 BRA `(.L_x_51) ;  /* 0x00000060009c8947 */ /* 0x002fea0003800000 */
.L_x_50:
[----:B------:R-:W-:-:S04]  /*2f50*/  UIADD3 UR6, UPT, UPT, UR5, 0x1, URZ ;  /* 0x0000000105067890 */ /* 0x000fc8000fffe0ff */
[----:B------:R-:W-:-:S04]  /*2f60*/  UISETP.NE.AND UP0, UPT, UR6, 0x2, UPT ;  /* 0x000000020600788c */ /* 0x000fc8000bf05270 */
[----:B------:R-:W-:Y:S02]  /*2f70*/  USEL UR7, URZ, 0x1, UP0 ;  /* 0x00000001ff077887 */ /* 0x000fe40008000000 */
[----:B------:R-:W-:-:S04]  /*2f80*/  USEL UR6, UR6, URZ, UP0 ;  /* 0x000000ff06067287 */ /* 0x000fc80008000000 */
[----:B------:R-:W-:Y:S01]  /*2f90*/  ULEA UR6, UR6, UR37, 0x3 ;  /* 0x0000002506067291 */ /* 0x000fe2000f8e18ff */
[----:B-1----:R-:W-:-:S04]  /*2fa0*/  LOP3.LUT R2, R12, UR7, RZ, 0x3c, !PT ;  /* 0x000000070c027c12 */ /* 0x002fc8000f8e3cff */
[----:B------:R-:W-:-:S04]  /*2fb0*/  SHF.L.U32 R0, R2, 0x1f, RZ ;  /* 0x0000001f02007819 */ /* 0x000fc800000006ff */
[----:B------:R-:W1:Y:S02]  /*2fc0*/  SYNCS.PHASECHK.TRANS64 P0, [UR6+0x70], R0 ;  /* 0x00007000ff0075a7 */ /* 0x000e640008001006 */
[----:B-1----:R-:W-:Y:S05]  /*2fd0*/  @P0 EXIT ;  /* 0x000000000000094d */ /* 0x002fea0003800000 */
[----:B------:R-:W-:Y:S02]  /*2fe0*/  SHF.L.U32 R2, R2, 0x1f, RZ ;  /* 0x0000001f02027819 */ /* 0x000fe400000006ff */
[----:B------:R-:W-:-:S07]  /*2ff0*/  MOV R0, UR6 ;  /* 0x0000000600007c02 */ /* 0x000fce0008000f00 */
.L_x_52:
[----:B-1----:R1:W2:Y:S02]  /*3000*/  SYNCS.PHASECHK.TRANS64.TRYWAIT P0, [R0+URZ+0x70], R2 ;  /* 0x00007002000075a7 */ /* 0x0022a400080011ff */
[----:B--2---:R-:W-:Y:S05]  /*3010*/  @!P0 NANOSLEEP.SYNCS 0x989680 ;  /* 0x009896800000895d */ /* 0x004fea0003900000 */
[----:B------:R-:W2:Y:S02]  /*3020*/  @!P0 SYNCS.PHASECHK.TRANS64 P0, [R0+URZ+0x70], R2 ;  /* 0x00007002000085a7 */ /* 0x000ea400080010ff */
[----:B--2---:R-:W-:Y:S05]  /*3030*/  @P0 EXIT ;  /* 0x000000000000094d */ /* 0x004fea0003800000 */
[----:B------:R-:W-:Y:S05]  /*3040*/  BRA `(.L_x_52) ;  /* 0xfffffffc00ec7947 */ /* 0x000fea000383ffff */
.L_x_45:
[----:B------:R-:W-:Y:S05]  /*3050*/  BRA.U UP4, `(.L_x_53) ;  /* 0x0000001904407547 */ /* 0x000fea000b800000 */
[----:B------:R-:W-:Y:S01]  /*3060*/  UMOV UR5, 0x40 ;  /* 0x0000004000057882 */ /* 0x000fe20000000000 */
[----:B------:R-:W-:Y:S01]  /*3070*/  NOP ;  /* 0x0000000000007918 */ /* 0x000fe20000000000 */
[----:B------:R-:W-:Y:S01]  /*3080*/  ULEA UR5, UR37, UR5, 0x18 ;  /* 0x0000000525057291 */ /* 0x000fe2000f8ec0ff */
[----:B------:R-:W-:Y:S02]  /*3090*/  UMOV UR4, 0x400 ;  /* 0x0000040000047882 */ /* 0x000fe40000000000 */
[----:B------:R-:W-:-:S06]  /*30a0*/  ULEA UR37, UR37, UR4, 0x18 ;  /* 0x0000000425257291 */ /* 0x000fcc000f8ec0ff */
[----:B------:R-:W1:Y:S02]  /*30b0*/  LDS.U8 R2, [UR5+0x1c] ;  /* 0x00001c05ff027984 */ /* 0x000e640008000000 */
[----:B-1----:R-:W-:-:S13]  /*30c0*/  ISETP.NE.AND P0, PT, R2, RZ, PT ;  /* 0x000000ff0200720c */ /* 0x002fda0003f05270 */
[----:B------:R-:W-:Y:S05]  /*30d0*/  @P0 BRA `(.L_x_54) ;  /* 0x0000000400180947 */ /* 0x000fea0003800000 */
[----:B------:R-:W-:Y:S01]  /*30e0*/  R2UR UR4, R12 ;  /* 0x000000000c0472ca */ /* 0x000fe200000e0000 */
[----:B------:R-:W-:-:S12]  /*30f0*/  UIADD3 UR6, UPT, UPT, UR5, 0x8, URZ ;  /* 0x0000000805067890 */ /* 0x000fd8000fffe0ff */
[----:B------:R-:W-:-:S09]  /*3100*/  UISETP.NE.U32.AND UP0, UPT, UR4, 0x1, UPT ;  /* 0x000000010400788c */ /* 0x000fd2000bf05070 */
[----:B------:R-:W-:Y:S05]  /*3110*/  BRA.U !UP0, `(.L_x_55) ;  /* 0x0000000108a47547 */ /* 0x000fea000b800000 */
[----:B------:R-:W-:Y:S01]  /*3120*/  ELECT P0, URZ, PT ;  /* 0x0000000000ff782f */ /* 0x000fe20003800000 */
[----:B------:R-:W-:-:S12]  /*3130*/  BSSY B0, `(.L_x_55) ;  /* 0x0000027000007945 */ /* 0x000fd80003800000 */
[----:B------:R-:W-:Y:S05]  /*3140*/  @!P0 BRA `(.L_x_56) ;  /* 0x0000000000948947 */ /* 0x000fea0003800000 */
[----:B------:R-:W-:-:S05]  /*3150*/  UMOV UR4, 0x10 ;  /* 0x0000001000047882 */ /* 0x000fca0000000000 */
[----:B------:R-:W-:Y:S04]  /*3160*/  DEPBAR.LE SB1, 0x36 ;  /* 0x00009d800000791a */ /* 0x000fe80000000000 */
[----:B------:R-:W1:Y:S02]  /*3170*/  UTCATOMSWS.2CTA.FIND_AND_SET.ALIGN UP1, UR4, UR4 ;  /* 0x00000004000475e3 */ /* 0x000e640008220800 */
[----:B-1----:R-:W-:Y:S01]  /*3180*/  MOV R10, UR4 ;  /* 0x00000004000a7c02 */ /* 0x002fe20008000f00 */
[----:B------:R-:W-:Y:S06]  /*3190*/  BRA.U UP1, `(.L_x_57) ;  /* 0x0000000101187547 */ /* 0x000fec000b800000 */
.L_x_58:
[----:B------:R-:W-:Y:S05]  /*31a0*/  NANOSLEEP 0x64 ;  /* 0x000000640000795d */ /* 0x000fea0003800000 */
[----:B------:R-:W-:-:S05]  /*31b0*/  UMOV UR4, 0x10 ;  /* 0x0000001000047882 */ /* 0x000fca0000000000 */
[----:B------:R-:W-:Y:S04]  /*31c0*/  DEPBAR.LE SB1, 0x36 ;  /* 0x00009d800000791a */ /* 0x000fe80000000000 */
[----:B------:R-:W1:Y:S02]  /*31d0*/  UTCATOMSWS.2CTA.FIND_AND_SET.ALIGN UP1, UR4, UR4 ;  /* 0x00000004000475e3 */ /* 0x000e640008220800 */
[----:B-1----:R-:W-:Y:S01]  /*31e0*/  MOV R10, UR4 ;  /* 0x00000004000a7c02 */ /* 0x002fe20008000f00 */
[----:B------:R-:W-:Y:S05]  /*31f0*/  BRA.U !UP1, `(.L_x_58) ;  /* 0xfffffffd09e87547 */ /* 0x000fea000b83ffff */
.L_x_57:
[----:B------:R-:W1:Y:S01]  /*3200*/  LDS R5, [UR5+0x10] ;  /* 0x00001005ff057984 */ /* 0x000e620008000800 */
[----:B------:R-:W-:Y:S01]  /*3210*/  R2UR UR4, R11 ;  /* 0x000000000b0472ca */ /* 0x000fe200000e0000 */
[----:B------:R-:W-:-:S04]  /*3220*/  IMAD.U32 R3, RZ, RZ, UR37 ;  /* 0x00000025ff037e24 */ /* 0x000fc8000f8e00ff */
[----:B------:R-:W-:-:S08]  /*3230*/  VIADD R3, R3, 0x110 ;  /* 0x0000011003037836 */ /* 0x000fd00000000000 */
[----:B------:R-:W-:Y:S02]  /*3240*/  MOV R2, UR4 ;  /* 0x0000000400027c02 */ /* 0x000fe40008000f00 */
[----:B-1----:R-:W-:-:S04]  /*3250*/  SHF.L.U32 R5, R5, 0x1f, RZ ;  /* 0x0000001f05057819 */ /* 0x002fc800000006ff */
[----:B------:R-:W1:Y:S02]  /*3260*/  SYNCS.PHASECHK.TRANS64.TRYWAIT P0, [UR5+0x8], R5 ;  /* 0x00000805ff0075a7 */ /* 0x000e640008001105 */
[----:B-1----:R-:W-:Y:S05]  /*3270*/  @P0 BRA `(.L_x_59) ;  /* 0x0000000000080947 */ /* 0x002fea0003800000 */
[----:B------:R-:W1:Y:S02]  /*3280*/  SYNCS.PHASECHK.TRANS64.TRYWAIT P0, [UR5+0x8], R5 ;  /* 0x00000805ff0075a7 */ /* 0x000e640008001105 */
[----:B-1----:R-:W-:Y:S05]  /*3290*/  @!P0 BRA `(.L_x_60) ;  /* 0x0000005c00e08947 */ /* 0x002fea0003800000 */
.L_x_59:
[----:B------:R-:W-:Y:S01]  /*32a0*/  R2UR UR4, R11 ;  /* 0x000000000b0472ca */ /* 0x000fe200000e0000 */
[----:B-1----:R-:W-:Y:S02]  /*32b0*/  HFMA2 R4, -RZ, RZ, 0, 5.9604644775390625e-08 ;  /* 0x00000001ff047431 */ /* 0x002fe400000001ff */
[----:B------:R-:W-:Y:S01]  /*32c0*/  IMAD.MOV.U32 R7, RZ, RZ, 0xffff ;  /* 0x0000ffffff077424 */ /* 0x000fe200078e00ff */
[----:B------:R-:W-:Y:S01]  /*32d0*/  PRMT R2, R2, 0x654, R3 ;  /* 0x0000065402027816 */ /* 0x000fe20000000003 */
[----:B------:R-:W-:Y:S02]  /*32e0*/  IMAD.MOV.U32 R5, RZ, RZ, 0x4 ;  /* 0x00000004ff057424 */ /* 0x000fe400078e00ff */
[----:B------:R-:W-:Y:S01]  /*32f0*/  IMAD.SHL.U32 R9, R10, 0x20, RZ ;  /* 0x000000200a097824 */ /* 0x000fe200078e00ff */
[-C--:B------:R-:W-:Y:S02]  /*3300*/  SHF.L.U32 R7, R7, R10.reuse, RZ ;  /* 0x0000000a07077219 */ /* 0x080fe400000006ff */
[----:B------:R-:W-:-:S03]  /*3310*/  SHF.L.U32 R6, R4, R10, RZ ;  /* 0x0000000a04067219 */ /* 0x000fc600000006ff */
[----:B------:R-:W-:-:S06]  /*3320*/  UPRMT UR4, UR4, 0x654, UR6 ;  /* 0x0000065404047896 */ /* 0x000fcc0008000006 */
[----:B------:R-:W-:-:S03]  /*3330*/  MOV R3, UR4 ;  /* 0x0000000400037c02 */ /* 0x000fc60008000f00 */
[----:B------:R1:W-:Y:S01]  /*3340*/  SYNCS.ARRIVE.TRANS64.RED RZ, [UR4], R5 ;  /* 0x00000005ffff79a7 */ /* 0x0003e20008000404 */
[----:B------:R1:W-:Y:S04]  /*3350*/  STS [UR37+0x110], R9 ;  /* 0x00011009ff007988 */ /* 0x0003e80008000825 */
[----:B------:R1:W-:Y:S04]  /*3360*/  STAS [R2.64], R10 ;  /* 0x0000000a02007dbd */ /* 0x0003e8000c0008ff */
[----:B------:R1:W-:Y:S04]  /*3370*/  ATOMS.OR RZ, [UR5+0x14], R7 ;  /* 0x00001407ffff798c */ /* 0x0003e8000b000005 */
[----:B------:R1:W-:Y:S04]  /*3380*/  ATOMS.OR RZ, [UR5+0x18], R6 ;  /* 0x00001806ffff798c */ /* 0x0003e8000b000005 */
[----:B------:R1:W-:Y:S02]  /*3390*/  ATOMS.XOR RZ, [UR5+0x10], R4 ;  /* 0x00001004ffff798c */ /* 0x0003e4000b800005 */
.L_x_56:
[----:B------:R-:W-:Y:S05]  /*33a0*/  BSYNC B0 ;  /* 0x0000000000007941 */ /* 0x000fea0003800000 */
.L_x_55:
[----:B------:R-:W-:Y:S05]  /*33b0*/  BRA.U UP0, `(.L_x_61) ;  /* 0x0000000100707547 */ /* 0x000fea000b800000 */
[----:B------:R-:W-:-:S03]  /*33c0*/  UMOV UR4, 0xffffffff ;  /* 0xffffffff00047882 */ /* 0x000fc60000000000 */
[----:B------:R-:W-:Y:S05]  /*33d0*/  BRA.DIV UR4, `(.L_x_62) ;  /* 0x0000005e04a87947 */ /* 0x000fea000b800000 */
[----:B------:R-:W-:-:S13]  /*33e0*/  ELECT P6, URZ, PT ;  /* 0x0000000000ff782f */ /* 0x000fda00038c0000 */
.L_x_151:
[----:B------:R-:W-:Y:S05]  /*33f0*/  @!P6 BRA `(.L_x_61) ;  /* 0x000000000060e947 */ /* 0x000fea0003800000 */
[----:B-1----:R-:W1:Y:S02]  /*3400*/  LDS R3, [UR5+0x10] ;  /* 0x00001005ff037984 */ /* 0x002e640008000800 */
[----:B-1----:R-:W-:-:S04]  /*3410*/  SHF.L.U32 R3, R3, 0x1f, RZ ;  /* 0x0000001f03037819 */ /* 0x002fc800000006ff */
[----:B------:R-:W1:Y:S02]  /*3420*/  SYNCS.PHASECHK.TRANS64.TRYWAIT P0, [UR5+0x8], R3 ;  /* 0x00000803ff0075a7 */ /* 0x000e640008001105 */
[----:B-1----:R-:W-:Y:S05]  /*3430*/  @P0 BRA `(.L_x_63) ;  /* 0x0000000000080947 */ /* 0x002fea0003800000 */
[----:B------:R-:W1:Y:S02]  /*3440*/  SYNCS.PHASECHK.TRANS64.TRYWAIT P0, [UR5+0x8], R3 ;  /* 0x00000803ff0075a7 */ /* 0x000e640008001105 */
[----:B-1----:R-:W-:Y:S05]  /*3450*/  @!P0 BRA `(.L_x_64) ;  /* 0x0000005c00a88947 */ /* 0x002fea0003800000 */
.L_x_63:
[----:B------:R-:W2:Y:S01]  /*3460*/  LDS R5, [UR37+0x110] ;  /* 0x00011025ff057984 */ /* 0x000ea20008000800 */
[----:B------:R-:W-:Y:S01]  /*3470*/  R2UR UR4, R11 ;  /* 0x000000000b0472ca */ /* 0x000fe200000e0000 */
[----:B-1----:R-:W-:Y:S02]  /*3480*/  IMAD.MOV.U32 R3, RZ, RZ, 0xffff ;  /* 0x0000ffffff037424 */ /* 0x002fe400078e00ff */
[----:B------:R-:W-:-:S10]  /*3490*/  IMAD.MOV.U32 R2, RZ, RZ, 0x1 ;  /* 0x00000001ff027424 */ /* 0x000fd400078e00ff */
[----:B------:R-:W-:Y:S01]  /*34a0*/  UPRMT UR4, UR4, 0x654, UR6 ;  /* 0x0000065404047896 */ /* 0x000fe20008000006 */
[----:B--2---:R-:W-:Y:S01]  /*34b0*/  IMAD.SHL.U32 R4, R5, 0x20, RZ ;  /* 0x0000002005047824 */ /* 0x004fe200078e00ff */
[-C--:B------:R-:W-:Y:S02]  /*34c0*/  SHF.L.U32 R3, R3, R5.reuse, RZ ;  /* 0x0000000503037219 */ /* 0x080fe400000006ff */
[----:B------:R-:W-:Y:S02]  /*34d0*/  SHF.L.U32 R5, R2, R5, RZ ;  /* 0x0000000502057219 */ /* 0x000fe400000006ff */
[----:B------:R2:W-:Y:S04]  /*34e0*/  STS [UR37+0x110], R4 ;  /* 0x00011004ff007988 */ /* 0x0005e80008000825 */
[----:B------:R2:W-:Y:S04]  /*34f0*/  ATOMS.OR RZ, [UR5+0x14], R3 ;  /* 0x00001403ffff798c */ /* 0x0005e8000b000005 */
[----:B------:R2:W-:Y:S01]  /*3500*/  ATOMS.OR RZ, [UR5+0x18], R5 ;  /* 0x00001805ffff798c */ /* 0x0005e2000b000005 */
[----:B------:R-:W-:Y:S03]  /*3510*/  SYNCS.ARRIVE.TRANS64.RED.A1T0 RZ, [UR4], RZ ;  /* 0x000000ffffff79a7 */ /* 0x000fe60008100404 */
[----:B------:R2:W-:Y:S01]  /*3520*/  ATOMS.XOR RZ, [UR5+0x10], R2 ;  /* 0x00001002ffff798c */ /* 0x0005e2000b800005 */
[----:B------:R-:W-:Y:S05]  /*3530*/  BRA `(.L_x_61) ;  /* 0x0000000000107947 */ /* 0x000fea0003800000 */
.L_x_54:
[----:B------:R-:W-:-:S05]  /*3540*/  MOV R2, 0xffffffff ;  /* 0xffffffff00027802 */ /* 0x000fca0000000f00 */
[----:B------:R1:W-:Y:S02]  /*3550*/  STS [UR37+0x110], R2 ;  /* 0x00011002ff007988 */ /* 0x0003e40008000825 */
[----:B-1----:R-:W-:Y:S02]  /*3560*/  MOV R2, 0x3580 ;  /* 0x0000358000027802 */ /* 0x002fe40000000f00 */
[----:B-----5:R-:W-:Y:S05]  /*3570*/  CALL.REL.NOINC `($__internal_1_$__cuda_sm10x_tcgen05_guardrail_trap_phase_invalid_during_alloc) ;  /* 0x0000006400387944 */ /* 0x020fea0003c00000 */
.L_x_61:
[----:B------:R-:W-:Y:S05]  /*3580*/  WARPSYNC.ALL ;  /* 0x0000000000007948 */ /* 0x000fea0003800000 */
[----:B------:R-:W3:Y:S01]  /*3590*/  S2UR UR4, SR_CgaCtaId ;  /* 0x00000000000479c3 */ /* 0x000ee20000008800 */
[----:B------:R-:W-:Y:S01]  /*35a0*/  UMOV UR61, 0x400 ;  /* 0x00000400003d7882 */ /* 0x000fe20000000000 */
[----:B------:R-:W4:Y:S01]  /*35b0*/  LDCU UR8, c[0x0][0x38c] ;  /* 0x00007180ff0877ac */ /* 0x000f220008000800 */
[----:B------:R-:W-:Y:S01]  /*35c0*/  R2UR UR6, R12 ;  /* 0x000000000c0672ca */ /* 0x000fe200000e0000 */
[----:B-1----:R-:W-:Y:S01]  /*35d0*/  IMAD.MOV.U32 R10, RZ, RZ, 0x1 ;  /* 0x00000001ff0a7424 */ /* 0x002fe200078e00ff */
[----:B------:R-:W-:Y:S01]  /*35e0*/  LOP3.LUT R0, R0, 0xffff, RZ, 0xc0, !PT ;  /* 0x0000ffff00007812 */ /* 0x000fe200078ec0ff */
[----:B------:R-:W-:Y:S01]  /*35f0*/  UMOV UR5, URZ ;  /* 0x000000ff00057c82 */ /* 0x000fe20008000000 */
[----:B------:R-:W-:Y:S01]  /*3600*/  LOP3.LUT R8, R8, 0xffff, RZ, 0xc0, !PT ;  /* 0x0000ffff08087812 */ /* 0x000fe200078ec0ff */
[----:B------:R-:W-:Y:S01]  /*3610*/  UMOV UR11, URZ ;  /* 0x000000ff000b7c82 */ /* 0x000fe20008000000 */
[----:B------:R-:W-:Y:S01]  /*3620*/  UMOV UR76, 0x0 ;  /* 0x00000000004c7882 */ /* 0x000fe20000000000 */
[----:B------:R-:W-:Y:S01]  /*3630*/  UMOV UR77, 0x10180010 ;  /* 0x10180010004d7882 */ /* 0x000fe20000000000 */
[----:B------:R-:W-:-:S02]  /*3640*/  R2UR UR64, R8 ;  /* 0x00000000084072ca */ /* 0x000fc400000e0000 */
[----:B------:R-:W-:Y:S01]  /*3650*/  CS2R R8, SRZ ;  /* 0x0000000000087805 */ /* 0x000fe2000001ff00 */
[----:B------:R-:W-:Y:S01]  /*3660*/  UMOV UR74, 0x0 ;  /* 0x00000000004a7882 */ /* 0x000fe20000000000 */
[----:B------:R-:W-:Y:S01]  /*3670*/  UMOV UR75, 0x10180010 ;  /* 0x10180010004b7882 */ /* 0x000fe20000000000 */
[----:B------:R-:W-:Y:S01]  /*3680*/  UMOV UR72, 0x0 ;  /* 0x0000000000487882 */ /* 0x000fe20000000000 */
[----:B------:R-:W-:Y:S01]  /*3690*/  UISETP.NE.AND UP2, UPT, UR6, URZ, UPT ;  /* 0x000000ff0600728c */ /* 0x000fe2000bf45270 */
[----:B------:R-:W-:Y:S01]  /*36a0*/  UMOV UR73, 0x10180010 ;  /* 0x1018001000497882 */ /* 0x000fe20000000000 */
[----:B------:R-:W-:Y:S01]  /*36b0*/  UMOV UR70, 0x0 ;  /* 0x0000000000467882 */ /* 0x000fe20000000000 */
[----:B----4-:R-:W-:Y:S01]  /*36c0*/  UIADD3 UR8, UPT, UPT, UR8, 0xff, URZ ;  /* 0x000000ff08087890 */ /* 0x010fe2000fffe0ff */
[----:B------:R-:W-:Y:S01]  /*36d0*/  UMOV UR71, 0x10180010 ;  /* 0x1018001000477882 */ /* 0x000fe20000000000 */
[----:B------:R-:W-:Y:S01]  /*36e0*/  UMOV UR68, 0x0 ;  /* 0x0000000000447882 */ /* 0x000fe20000000000 */
[----:B---3--:R-:W-:Y:S01]  /*36f0*/  ULEA UR61, UR4, UR61, 0x18 ;  /* 0x0000003d043d7291 */ /* 0x008fe2000f8ec0ff */
[----:B------:R-:W-:-:S02]  /*3700*/  UMOV UR69, 0x10180010 ;  /* 0x1018001000457882 */ /* 0x000fc40000000000 */
[----:B------:R-:W-:Y:S01]  /*3710*/  UMOV UR4, URZ ;  /* 0x000000ff00047c82 */ /* 0x000fe20008000000 */
[----:B------:R-:W-:Y:S01]  /*3720*/  UIADD3 UR6, UPT, UPT, UR61, 0x26400, URZ ;  /* 0x000264003d067890 */ /* 0x000fe2000fffe0ff */
[----:B--2---:R-:W-:Y:S01]  /*3730*/  IMAD.U32 R2, RZ, RZ, UR4 ;  /* 0x00000004ff027e24 */ /* 0x004fe2000f8e00ff */
[----:B------:R-:W-:Y:S02]  /*3740*/  USHF.R.S32.HI UR4, URZ, 0x1f, UR8 ;  /* 0x0000001fff047899 */ /* 0x000fe40008011408 */
[----:B------:R-:W-:Y:S02]  /*3750*/  USHF.R.U32.HI UR6, URZ, 0x4, UR6 ;  /* 0x00000004ff067899 */ /* 0x000fe40008011606 */
[----:B------:R-:W-:Y:S02]  /*3760*/  ULEA.HI UR4, UR4, UR8, URZ, 0x8 ;  /* 0x0000000804047291 */ /* 0x000fe4000f8f40ff */
[----:B------:R-:W-:Y:S02]  /*3770*/  UIADD3 UR7, UPT, UPT, UR61, 0x6400, URZ ;  /* 0x000064003d077890 */ /* 0x000fe4000fffe0ff */
[----:B------:R-:W-:-:S02]  /*3780*/  USHF.R.S32.HI UR9, URZ, 0x8, UR4 ;  /* 0x00000008ff097899 */ /* 0x000fc40008011404 */
[----:B------:R-:W-:Y:S01]  /*3790*/  ULOP3.LUT UR4, UR6, 0x3fff, URZ, 0xc0, !UPT ;  /* 0x00003fff06047892 */ /* 0x000fe2000f8ec0ff */
[----:B------:R-:W-:Y:S01]  /*37a0*/  R2UR UR6, R0 ;  /* 0x00000000000672ca */ /* 0x000fe200000e0000 */
[----:B------:R-:W-:Y:S02]  /*37b0*/  UISETP.LT.AND UP0, UPT, UR9, 0x1, UPT ;  /* 0x000000010900788c */ /* 0x000fe4000bf01270 */
[----:B------:R-:W-:Y:S01]  /*37c0*/  USHF.R.U32.HI UR7, URZ, 0x4, UR7 ;  /* 0x00000004ff077899 */ /* 0x000fe20008011607 */
[----:B------:R-:W-:Y:S01]  /*37d0*/  IMAD.U32 R13, RZ, RZ, UR9 ;  /* 0x00000009ff0d7e24 */ /* 0x000fe2000f8e00ff */
[----:B------:R-:W-:Y:S02]  /*37e0*/  ULOP3.LUT UR4, UR4, 0x10000, URZ, 0xfc, !UPT ;  /* 0x0001000004047892 */ /* 0x000fe4000f8efcff */
[----:B------:R-:W-:Y:S01]  /*37f0*/  ULOP3.LUT UR7, UR7, 0x3fff, URZ, 0xc0, !UPT ;  /* 0x00003fff07077892 */ /* 0x000fe2000f8ec0ff */
[----:B------:R-:W-:Y:S01]  /*3800*/  UMOV UR66, 0x0 ;  /* 0x0000000000427882 */ /* 0x000fe20000000000 */
[----:B------:R-:W-:-:S02]  /*3810*/  UMOV UR67, 0x10180010 ;  /* 0x1018001000437882 */ /* 0x000fc40000000000 */
[----:B------:R-:W-:Y:S02]  /*3820*/  ULOP3.LUT UR65, UR7, 0x10000, URZ, 0xfc, !UPT ;  /* 0x0001000007417892 */ /* 0x000fe4000f8efcff */
[----:B------:R-:W-:Y:S01]  /*3830*/  IMAD.U32 R14, RZ, RZ, UR6 ;  /* 0x00000006ff0e7e24 */ /* 0x000fe2000f8e00ff */
[----:B------:R-:W-:Y:S01]  /*3840*/  NOP ;  /* 0x0000000000007918 */ /* 0x000fe20000000000 */
[----:B------:R-:W-:Y:S06]  /*3850*/  BAR.ARV 0x6, 0xa0 ;  /* 0x0182800000007b1d */ /* 0x000fec0000002000 */
[----:B------:R-:W1:Y:S02]  /*3860*/  LDS R3, [UR61+0x110] ;  /* 0x0001103dff037984 */ /* 0x000e640008000800 */
[----:B-1----:R-:W-:Y:S01]  /*3870*/  R2UR UR6, R3 ;  /* 0x00000000030672ca */ /* 0x002fe200000e0000 */
[----:B------:R-:W-:-:S12]  /*3880*/  IMAD.MOV.U32 R3, RZ, RZ, RZ ;  /* 0x000000ffff037224 */ /* 0x000fd800078e00ff */
[----:B------:R-:W-:Y:S01]  /*3890*/  IMAD.U32 R16, RZ, RZ, UR6 ;  /* 0x00000006ff107e24 */ /* 0x000fe2000f8e00ff */
[----:B------:R-:W-:-:S06]  /*38a0*/  USEL UR6, UR9, 0x1, !UP0 ;  /* 0x0000000109067887 */ /* 0x000fcc000c000000 */
[----:B------:R-:W-:-:S07]  /*38b0*/  IMAD.U32 R15, RZ, RZ, UR6 ;  /* 0x00000006ff0f7e24 */ /* 0x000fce000f8e00ff */
.L_x_72:
[C---:B------:R-:W-:Y:S02]  /*38c0*/  LEA R0, R9.reuse, UR61, 0x3 ;  /* 0x0000003d09007c11 */ /* 0x040fe4000f8e18ff */
[----:B------:R-:W-:Y:S02]  /*38d0*/  SHF.L.U32 R4, R8, 0x1f, RZ ;  /* 0x0000001f08047819 */ /* 0x000fe400000006ff */
[----:B------:R-:W-:Y:S02]  /*38e0*/  LEA R5, R9, UR61, 0x4 ;  /* 0x0000003d09057c11 */ /* 0x000fe4000f8e20ff */
[----:B------:R-:W1:Y:S02]  /*38f0*/  SYNCS.PHASECHK.TRANS64.TRYWAIT P0, [R0+URZ+0x60], R4 ;  /* 0x00006004000075a7 */ /* 0x000e6400080011ff */
[----:B-1----:R-:W-:Y:S05]  /*3900*/  @!P0 BRA `(.L_x_65) ;  /* 0x0000005800948947 */ /* 0x002fea0003800000 */
.L_x_152:
[----:B-1----:R-:W1:Y:S01]  /*3910*/  LDS.128 R4, [R5+0xf0] ;  /* 0x0000f00005047984 */ /* 0x002e620000000c00 */
[----:B------:R-:W-:Y:S02]  /*3920*/  VIADD R0, R0, 0x70 ;  /* 0x0000007000007836 */ /* 0x000fe40000000000 */
[----:B------:R-:W-:Y:S01]  /*3930*/  VIADD R9, R9, 0x1 ;  /* 0x0000000109097836 */ /* 0x000fe20000000000 */
[----:B------:R-:W-:Y:S01]  /*3940*/  @!PT LDS RZ, [RZ] ;  /* 0x00000000fffff984 */ /* 0x000fe20000000800 */
[----:B------:R-:W-:Y:S01]  /*3950*/  @!PT LDS RZ, [RZ] ;  /* 0x00000000fffff984 */ /* 0x000fe20000000800 */
[----:B------:R-:W-:Y:S01]  /*3960*/  @!PT LDS RZ, [RZ] ;  /* 0x00000000fffff984 */ /* 0x000fe20000000800 */
[----:B------:R-:W-:Y:S01]  /*3970*/  @!PT LDS RZ, [RZ] ;  /* 0x00000000fffff984 */ /* 0x000fe20000000800 */
[----:B------:R2:W-:Y:S06]  /*3980*/  MEMBAR.ALL.CTA ;  /* 0x0000000000007992 */ /* 0x0005ec0000008000 */
[----:B--2---:R-:W2:Y:S01]  /*3990*/  FENCE.VIEW.ASYNC.S ;  /* 0x00000000000073c6 */ /* 0x004ea20000000000 */
[----:B------:R-:W-:-:S04]  /*39a0*/  PRMT R0, RZ, 0x654, R0 ;  /* 0x00000654ff007816 */ /* 0x000fc80000000000 */
[----:B--2---:R2:W-:Y:S01]  /*39b0*/  SYNCS.ARRIVE.TRANS64.RED.A1T0 RZ, [R0+URZ], RZ ;  /* 0x000000ff00ff79a7 */ /* 0x0045e200081004ff */
[----:B-1----:R-:W-:Y:S01]  /*39c0*/  LOP3.LUT P1, RZ, R6, 0x1, RZ, 0xc0, !PT ;  /* 0x0000000106ff7812 */ /* 0x002fe2000782c0ff */
[----:B--2---:R-:W-:-:S12]  /*39d0*/  BRA.U UP2, `(.L_x_66) ;  /* 0x0000000902187547 */ /* 0x004fd8000b800000 */
[----:B------:R-:W1:Y:S01]  /*39e0*/  LDCU UR6, c[0x0][0x38c] ;  /* 0x00007180ff0677ac */ /* 0x000e620008000800 */
[----:B------:R-:W-:Y:S02]  /*39f0*/  R2UR UR7, R2 ;  /* 0x00000000020772ca */ /* 0x000fe400000e0000 */
[----:B------:R-:W-:Y:S02]  /*3a00*/  PLOP3.LUT P2, PT, PT, PT, PT, 0x80, 0x8 ;  /* 0x000000000008781c */ /* 0x000fe40003f4f070 */
[----:B------:R-:W-:Y:S02]  /*3a10*/  SHF.L.U32 R5, R10, 0x1f, RZ ;  /* 0x0000001f0a057819 */ /* 0x000fe400000006ff */
[----:B------:R-:W-:-:S07]  /*3a20*/  R2UR UR8, R16 ;  /* 0x00000000100872ca */ /* 0x000fce00000e0000 */
[----:B------:R-:W-:Y:S02]  /*3a30*/  ULEA UR9, UR7, UR61, 0x3 ;  /* 0x0000003d07097291 */ /* 0x000fe4000f8e18ff */
[----:B-1----:R-:W-:-:S04]  /*3a40*/  UISETP.GE.AND UP0, UPT, UR6, 0x1, UPT ;  /* 0x000000010600788c */ /* 0x002fc8000bf06270 */
[----:B------:R-:W-:Y:S01]  /*3a50*/  IMAD.U32 R4, RZ, RZ, UR9 ;  /* 0x00000009ff047e24 */ /* 0x000fe2000f8e00ff */
[----:B------:R-:W-:Y:S01]  /*3a60*/  UIMAD UR10, UR7, 0x60, UR8 ;  /* 0x00000060070a78a4 */ /* 0x000fe2000f8e0208 */
[----:B------:R-:W-:-:S05]  /*3a70*/  PLOP3.LUT P0, PT, PT, PT, UP0, 0x80, 0x8 ;  /* 0x000000000008781c */ /* 0x000fca0003f0f008 */
[----:B------:R-:W-:-:S08]  /*3a80*/  @UP0 ULEA UR6, UR5, UR61, 0x3 ;  /* 0x0000003d05060291 */ /* 0x000fd0000f8e18ff */
[----:B------:R-:W-:-:S04]  /*3a90*/  @P0 SHF.L.U32 R0, R3, 0x1f, RZ ;  /* 0x0000001f03000819 */ /* 0x000fc800000006ff */
[----:B------:R1:W2:Y:S01]  /*3aa0*/  @P0 SYNCS.PHASECHK.TRANS64.TRYWAIT P2, [UR6], R0 ;  /* 0x00000000ff0005a7 */ /* 0x0002a20008041106 */
[----:B------:R-:W3:Y:S02]  /*3ab0*/  SYNCS.PHASECHK.TRANS64.TRYWAIT P0, [UR9+0xa0], R5 ;  /* 0x0000a005ff0075a7 */ /* 0x000ee40008001109 */
[----:B-123--:R-:W-:Y:S05]  /*3ac0*/  @!P0 BRA `(.L_x_67) ;  /* 0x0000005800388947 */ /* 0x00efea0003800000 */
.L_x_154:
[----:B------:R-:W-:Y:S01]  /*3ad0*/  UMOV UR63, UR11 ;  /* 0x0000000b003f7c82 */ /* 0x000fe20008000000 */
[----:B------:R-:W-:Y:S05]  /*3ae0*/  BRA.U !UP0, `(.L_x_68) ;  /* 0x0000000508bc7547 */ /* 0x000fea000b800000 */
[----:B------:R-:W-:Y:S01]  /*3af0*/  R2UR UR6, R15 ;  /* 0x000000000f0672ca */ /* 0x000fe200000e0000 */
[----:B------:R-:W-:Y:S01]  /*3b00*/  UPLOP3.LUT UP3, UPT, UPT, UPT, UPT, 0x40, 0x4 ;  /* 0x000000000004789c */ /* 0x000fe20003f6e870 */
[----:B------:R-:W-:-:S11]  /*3b10*/  R2UR UR60, R13 ;  /* 0x000000000d3c72ca */ /* 0x000fd600000e0000 */
[----:B------:R-:W-:Y:S02]  /*3b20*/  UIADD3 UR63, UPT, UPT, UR6, UR11, URZ ;  /* 0x0000000b063f7290 */ /* 0x000fe4000fffe0ff */
.L_x_71:
[----:B--2---:R-:W-:Y:S01]  /*3b30*/  ULEA UR7, UR5, UR61, 0x3 ;  /* 0x0000003d05077291 */ /* 0x004fe2000f8e18ff */
[----:B------:R-:W-:Y:S11]  /*3b40*/  @P2 BRA `(.L_x_69) ;  /* 0x00000000000c2947 */ /* 0x000ff60003800000 */
[----:B-1----:R-:W-:Y:S04]  /*3b50*/  SHF.L.U32 R5, R3, 0x1f, RZ ;  /* 0x0000001f03057819 */ /* 0x002fe800000006ff */
[----:B------:R-:W1:Y:S02]  /*3b60*/  SYNCS.PHASECHK.TRANS64.TRYWAIT P0, [UR7], R5 ;  /* 0x00000005ff0075a7 */ /* 0x000e640008001107 */
[----:B-1----:R-:W-:Y:S05]  /*3b70*/  @!P0 BRA `(.L_x_70) ;  /* 0x0000005800288947 */ /* 0x002fea0003800000 */
.L_x_69:
[----:B------:R-:W-:Y:S01]  /*3b80*/  UISETP.NE.AND UP0, UPT, UR60, 0x1, UPT ;  /* 0x000000013c00788c */ /* 0x000fe2000bf05270 */
[----:B------:R-:W-:Y:S01]  /*3b90*/  PLOP3.LUT P2, PT, PT, PT, PT, 0x80, 0x8 ;  /* 0x000000000008781c */ /* 0x000fe20003f4f070 */
[----:B------:R-:W-:Y:S01]  /*3ba0*/  UIADD3 UR9, UPT, UPT, UR5, 0x1, URZ ;  /* 0x0000000105097890 */ /* 0x000fe2000fffe0ff */
[----:B------:R-:W-:Y:S01]  /*3bb0*/  MOV.SPILL R6, UR67 ;  /* 0x0000004300067c02 */ /* 0x000fe20009000f00 */
[----:B------:R-:W-:Y:S01]  /*3bc0*/  UIADD3 UR62, UPT, UPT, UR7, 0x10, URZ ;  /* 0x00000010073e7890 */ /* 0x000fe2000fffe0ff */
[----:B-1----:R-:W-:Y:S01]  /*3bd0*/  MOV.SPILL R5, UR66 ;  /* 0x0000004200057c02 */ /* 0x002fe20009000f00 */
[----:B------:R-:W-:Y:S01]  /*3be0*/  UISETP.NE.AND UP1, UPT, UR9, 0x2, UPT ;  /* 0x000000020900788c */ /* 0x000fe2000bf25270 */
[----:B------:R-:W-:Y:S01]  /*3bf0*/  PLOP3.LUT P0, PT, PT, PT, UP0, 0x80, 0x8 ;  /* 0x000000000008781c */ /* 0x000fe20003f0f008 */
[----:B------:R-:W-:Y:S02]  /*3c00*/  UIMAD UR6, UR5, 0x600, UR4 ;  /* 0x00000600050678a4 */ /* 0x000fe4000f8e0204 */
[----:B------:R-:W-:Y:S02]  /*3c10*/  ULEA UR8, UR5, UR65, 0xc ;  /* 0x0000004105087291 */ /* 0x000fe4000f8e60ff */
[----:B------:R-:W-:Y:S02]  /*3c20*/  USEL UR7, URZ, 0x1, UP1 ;  /* 0x00000001ff077887 */ /* 0x000fe40008800000 */
[----:B------:R-:W-:Y:S02]  /*3c30*/  USEL UR5, UR9, URZ, UP1 ;  /* 0x000000ff09057287 */ /* 0x000fe40008800000 */
[----:B------:R-:W-:Y:S02]  /*3c40*/  UIADD3 UR22, UPT, UPT, UR6, 0x2, URZ ;  /* 0x0000000206167890 */ /* 0x000fe4000fffe0ff */
[----:B------:R-:W-:Y:S01]  /*3c50*/  @UP0 ULEA UR9, UR5, UR61, 0x3 ;  /* 0x0000003d05090291 */ /* 0x000fe2000f8e18ff */
[----:B------:R-:W-:Y:S01]  /*3c60*/  LOP3.LUT R3, R3, UR7, RZ, 0x3c, !PT ;  /* 0x0000000703037c12 */ /* 0x000fe2000f8e3cff */
[----:B------:R-:W-:Y:S02]  /*3c70*/  UIADD3 UR20, UPT, UPT, UR8, 0x2, URZ ;  /* 0x0000000208147890 */ /* 0x000fe4000fffe0ff */
[----:B------:R-:W-:Y:S01]  /*3c80*/  UIADD3 UR18, UPT, UPT, UR6, 0x4, URZ ;  /* 0x0000000406127890 */ /* 0x000fe2000fffe0ff */
[----:B------:R-:W-:Y:S01]  /*3c90*/  @P0 SHF.L.U32 R0, R3, 0x1f, RZ ;  /* 0x0000001f03000819 */ /* 0x000fe200000006ff */
[----:B------:R-:W-:Y:S02]  /*3ca0*/  UIADD3 UR16, UPT, UPT, UR8, 0x4, URZ ;  /* 0x0000000408107890 */ /* 0x000fe4000fffe0ff */
[----:B------:R-:W-:Y:S01]  /*3cb0*/  UIADD3 UR14, UPT, UPT, UR6, 0x6, URZ ;  /* 0x00000006060e7890 */ /* 0x000fe2000fffe0ff */
[----:B------:R2:W3:Y:S01]  /*3cc0*/  @P0 SYNCS.PHASECHK.TRANS64.TRYWAIT P2, [UR9], R0 ;  /* 0x00000000ff0005a7 */ /* 0x0004e20008041109 */
[----:B------:R-:W-:Y:S02]  /*3cd0*/  UIADD3 UR12, UPT, UPT, UR8, 0x6, URZ ;  /* 0x00000006080c7890 */ /* 0x000fe4000fffe0ff */
        /* <DEDUP_REMOVED lines=19> */
[----:B------:R-:W-:Y:S02]  /*3e10*/  UIADD3 UR60, UPT, UPT, UR60, -0x1, URZ ;  /* 0xffffffff3c3c7890 */ /* 0x000fe4000fffe0ff */
[----:B------:R-:W-:Y:S01]  /*3e20*/  UISETP.NE.AND UP0, UPT, UR11, UR63, UPT ;  /* 0x0000003f0b00728c */ /* 0x000fe2000bf05270 */
[----:B------:R-:W-:Y:S01]  /*3e30*/  UMOV UR7, 0x40004040 ;  /* 0x4000404000077882 */ /* 0x000fe20000000000 */
[----:B------:R-:W-:Y:S01]  /*3e40*/  UMOV UR66, 0x0 ;  /* 0x0000000000427882 */ /* 0x000fe20000000000 */
[----:B------:R-:W-:Y:S01]  /*3e50*/  UMOV UR67, 0x10180010 ;  /* 0x1018001000437882 */ /* 0x000fe20000000000 */
[----:B------:R-:W-:Y:S01]  /*3e60*/  UMOV UR9, 0x40004040 ;  /* 0x4000404000097882 */ /* 0x000fe20000000000 */
[----:B------:R-:W-:Y:S01]  /*3e70*/  UMOV UR23, 0x40004040 ;  /* 0x4000404000177882 */ /* 0x000fe20000000000 */
[----:B------:R-:W-:Y:S01]  /*3e80*/  UTCHMMA.2CTA gdesc[UR8], gdesc[UR6], tmem[UR10], tmem[UR66], idesc[UR67], UP3 ;  /* 0x00ff4206080075ea */ /* 0x000fe20009a0000a */
[----:B------:R-:W-:Y:S01]  /*3e90*/  UPLOP3.LUT UP3, UPT, UPT, UPT, UPT, 0x80, 0x8 ;  /* 0x000000000008789c */ /* 0x000fe20003f6f070 */
[----:B------:R-:W-:Y:S01]  /*3ea0*/  UMOV UR21, 0x40004040 ;  /* 0x4000404000157882 */ /* 0x000fe20000000000 */
[----:B------:R-:W-:Y:S01]  /*3eb0*/  UMOV UR19, 0x40004040 ;  /* 0x4000404000137882 */ /* 0x000fe20000000000 */
[----:B------:R1:W-:Y:S01]  /*3ec0*/  UTCHMMA.2CTA gdesc[UR20], gdesc[UR22], tmem[UR10], tmem[UR66], idesc[UR67], UPT ;  /* 0x00ff4216140075ea */ /* 0x0003e2000ba0000a */
        /* <DEDUP_REMOVED lines=23> */
[----:B-1----:R-:W-:Y:S02]  /*4040*/  UIADD3 UR22, UPT, UPT, UR6, 0x482, URZ ;  /* 0x0000048206167890 */ /* 0x002fe4000fffe0ff */
[----:B------:R-:W-:Y:S02]  /*4050*/  UIADD3 UR20, UPT, UPT, UR8, 0xc02, URZ ;  /* 0x00000c0208147890 */ /* 0x000fe4000fffe0ff */
[----:B----4-:R-:W-:Y:S01]  /*4060*/  UIADD3 UR18, UPT, UPT, UR6, 0x484, URZ ;  /* 0x0000048406127890 */ /* 0x010fe2000fffe0ff */
[----:B--2---:R-:W-:Y:S01]  /*4070*/  R2UR.FILL UR67, R6 ;  /* 0x00000000064372ca */ /* 0x004fe200004e0000 */
[----:B------:R-:W-:Y:S01]  /*4080*/  UMOV UR14, 0x0 ;  /* 0x00000000000e7882 */ /* 0x000fe20000000000 */
[----:B------:R-:W-:Y:S01]  /*4090*/  R2UR.FILL UR66, R5 ;  /* 0x00000000054272ca */ /* 0x000fe200004e0000 */
[----:B------:R-:W-:Y:S01]  /*40a0*/  UMOV UR15, 0x10180010 ;  /* 0x10180010000f7882 */ /* 0x000fe20000000000 */
[----:B------:R-:W-:Y:S01]  /*40b0*/  UIADD3 UR16, UPT, UPT, UR8, 0xc04, URZ ;  /* 0x00000c0408107890 */ /* 0x000fe2000fffe0ff */
[----:B------:R2:W-:Y:S01]  /*40c0*/  UTCHMMA.2CTA gdesc[UR28], gdesc[UR30], tmem[UR10], tmem[UR14], idesc[UR15], UPT ;  /* 0x00ff0e1e1c0075ea */ /* 0x0005e2000ba0000a */
[----:B------:R2:W-:Y:S01]  /*40d0*/  UTCHMMA.2CTA gdesc[UR56], gdesc[UR58], tmem[UR10], tmem[UR14], idesc[UR15], UPT ;  /* 0x00ff0e3a380075ea */ /* 0x0005e2000ba0000a */
[----:B------:R-:W-:Y:S01]  /*40e0*/  UMOV UR12, 0x0 ;  /* 0x00000000000c7882 */ /* 0x000fe20000000000 */
[----:B------:R-:W-:Y:S01]  /*40f0*/  UMOV UR13, 0x10180010 ;  /* 0x10180010000d7882 */ /* 0x000fe20000000000 */
[----:B------:R2:W-:Y:S01]  /*4100*/  UTCHMMA.2CTA gdesc[UR52], gdesc[UR54], tmem[UR10], tmem[UR14], idesc[UR15], UPT ;  /* 0x00ff0e36340075ea */ /* 0x0005e2000ba0000a */
[----:B------:R-:W-:Y:S01]  /*4110*/  UIADD3 UR6, UPT, UPT, UR6, 0x486, URZ ;  /* 0x0000048606067890 */ /* 0x000fe2000fffe0ff */
[----:B------:R2:W-:Y:S01]  /*4120*/  UTCHMMA.2CTA gdesc[UR48], gdesc[UR50], tmem[UR10], tmem[UR12], idesc[UR13], UPT ;  /* 0x00ff0c32300075ea */ /* 0x0005e2000ba0000a */
[----:B------:R-:W-:Y:S01]  /*4130*/  UIADD3 UR8, UPT, UPT, UR8, 0xc06, URZ ;  /* 0x00000c0608087890 */ /* 0x000fe2000fffe0ff */
[----:B------:R2:W-:Y:S01]  /*4140*/  UTCHMMA.2CTA gdesc[UR44], gdesc[UR46], tmem[UR10], tmem[UR12], idesc[UR13], UPT ;  /* 0x00ff0c2e2c0075ea */ /* 0x0005e2000ba0000a */
[----:B------:R2:W-:Y:S01]  /*4150*/  UTCHMMA.2CTA gdesc[UR40], gdesc[UR42], tmem[UR10], tmem[UR12], idesc[UR13], UPT ;  /* 0x00ff0c2a280075ea */ /* 0x0005e2000ba0000a */
[----:B------:R2:W-:Y:S01]  /*4160*/  UTCHMMA.2CTA gdesc[UR36], gdesc[UR38], tmem[UR10], tmem[UR76], idesc[UR77], UPT ;  /* 0x00ff4c26240075ea */ /* 0x0005e2000ba0000a */
[----:B------:R2:W-:Y:S01]  /*4170*/  UTCHMMA.2CTA gdesc[UR32], gdesc[UR34], tmem[UR10], tmem[UR74], idesc[UR75], UPT ;  /* 0x00ff4a22200075ea */ /* 0x0005e2000ba0000a */
[----:B------:R2:W-:Y:S01]  /*4180*/  UTCHMMA.2CTA gdesc[UR24], gdesc[UR26], tmem[UR10], tmem[UR72], idesc[UR73], UPT ;  /* 0x00ff481a180075ea */ /* 0x0005e2000ba0000a */
[----:B------:R2:W-:Y:S01]  /*4190*/  UTCHMMA.2CTA gdesc[UR20], gdesc[UR22], tmem[UR10], tmem[UR70], idesc[UR71], UPT ;  /* 0x00ff4616140075ea */ /* 0x0005e2000ba0000a */
[----:B------:R2:W-:Y:S02]  /*41a0*/  UTCHMMA.2CTA gdesc[UR16], gdesc[UR18], tmem[UR10], tmem[UR68], idesc[UR69], UPT ;  /* 0x00ff4412100075ea */ /* 0x0005e4000ba0000a */
[----:B------:R2:W-:Y:S01]  /*41b0*/  UTCHMMA.2CTA gdesc[UR8], gdesc[UR6], tmem[UR10], tmem[UR66], idesc[UR67], UPT ;  /* 0x00ff4206080075ea */ /* 0x0005e2000ba0000a */
[----:B------:R2:W-:Y:S01]  /*41c0*/  UTCBAR.2CTA.MULTICAST [UR62], URZ, UR64 ;  /* 0x000000ff3e0073e9 */ /* 0x0005e20008200840 */
[----:B---3--:R-:W-:Y:S05]  /*41d0*/  BRA.U UP0, `(.L_x_71) ;  /* 0xfffffff900547547 */ /* 0x008fea000b83ffff */
.L_x_68:
[----:B--2---:R-:W-:Y:S01]  /*41e0*/  R2UR UR6, R4 ;  /* 0x00000000040672ca */ /* 0x004fe200000e0000 */
[----:B------:R-:W-:Y:S01]  /*41f0*/  UMOV UR11, UR63 ;  /* 0x0000003f000b7c82 */ /* 0x000fe20008000000 */
[----:B------:R-:W-:-:S11]  /*4200*/  R2UR UR7, R14 ;  /* 0x000000000e0772ca */ /* 0x000fd600000e0000 */
[----:B------:R-:W-:-:S09]  /*4210*/  UIADD3 UR6, UPT, UPT, UR6, 0x80, URZ ;  /* 0x0000008006067890 */ /* 0x000fd2000fffe0ff */
[----:B------:R2:W-:Y:S01]  /*4220*/  UTCBAR.2CTA.MULTICAST [UR6], URZ, UR7 ;  /* 0x000000ff060073e9 */ /* 0x0005e20008200807 */
[----:B------:R-:W-:Y:S02]  /*4230*/  NOP ;  /* 0x0000000000007918 */ /* 0x000fe40000000000 */
.L_x_66:
[----:B--2---:R-:W-:Y:S02]  /*4240*/  R2UR UR6, R2 ;  /* 0x00000000020672ca */ /* 0x004fe400000e0000 */
[----:B------:R-:W-:-:S04]  /*4250*/  ISETP.NE.AND P0, PT, R9, 0x2, PT ;  /* 0x000000020900780c */ /* 0x000fc80003f05270 */
[----:B-1----:R-:W-:Y:S02]  /*4260*/  SEL R0, RZ, 0x1, P0 ;  /* 0x00000001ff007807 */ /* 0x002fe40000000000 */
[----:B------:R-:W-:Y:S02]  /*4270*/  SEL R9, R9, RZ, P0 ;  /* 0x000000ff09097207 */ /* 0x000fe40000000000 */
[----:B------:R-:W-:-:S03]  /*4280*/  LOP3.LUT R8, R8, R0, RZ, 0x3c, !PT ;  /* 0x0000000008087212 */ /* 0x000fc600078e3cff */
[----:B------:R-:W-:-:S04]  /*4290*/  UIADD3 UR6, UPT, UPT, UR6, 0x1, URZ ;  /* 0x0000000106067890 */ /* 0x000fc8000fffe0ff */
[----:B------:R-:W-:-:S04]  /*42a0*/  UISETP.NE.AND UP0, UPT, UR6, 0x4, UPT ;  /* 0x000000040600788c */ /* 0x000fc8000bf05270 */
[----:B------:R-:W-:Y:S02]  /*42b0*/  USEL UR7, URZ, 0x1, UP0 ;  /* 0x00000001ff077887 */ /* 0x000fe40008000000 */
[----:B------:R-:W-:-:S04]  /*42c0*/  USEL UR6, UR6, URZ, UP0 ;  /* 0x000000ff06067287 */ /* 0x000fc80008000000 */
[----:B------:R-:W-:Y:S02]  /*42d0*/  LOP3.LUT R10, R10, UR7, RZ, 0x3c, !PT ;  /* 0x000000070a0a7c12 */ /* 0x000fe4000f8e3cff */
[----:B------:R-:W-:Y:S01]  /*42e0*/  IMAD.U32 R2, RZ, RZ, UR6 ;  /* 0x00000006ff027e24 */ /* 0x000fe2000f8e00ff */
[----:B------:R-:W-:Y:S06]  /*42f0*/  @P1 BRA `(.L_x_72) ;  /* 0xfffffff400701947 */ /* 0x000fec000383ffff */
[----:B------:R-:W1:Y:S01]  /*4300*/  S2UR UR8, SR_CgaCtaId ;  /* 0x00000000000879c3 */ /* 0x000e620000008800 */
[----:B------:R-:W-:Y:S01]  /*4310*/  ELECT P0, URZ, PT ;  /* 0x0000000000ff782f */ /* 0x000fe20003800000 */
[----:B------:R-:W-:Y:S01]  /*4320*/  IMAD.MOV.U32 R0, RZ, RZ, 0x1 ;  /* 0x00000001ff007424 */ /* 0x000fe200078e00ff */
[----:B------:R-:W-:Y:S01]  /*4330*/  UMOV UR4, 0x40 ;  /* 0x0000004000047882 */ /* 0x000fe20000000000 */
[----:B------:R-:W-:-:S04]  /*4340*/  R2UR UR5, R12 ;  /* 0x000000000c0572ca */ /* 0x000fc800000e0000 */
[----:B------:R-:W-:Y:S09]  /*4350*/  UVIRTCOUNT.DEALLOC.SMPOOL 0x80 ;  /* 0x000000800000784c */ /* 0x000ff20000000000 */
[----:B------:R-:W-:Y:S02]  /*4360*/  UISETP.NE.AND UP0, UPT, UR5, URZ, UPT ;  /* 0x000000ff0500728c */ /* 0x000fe4000bf05270 */
[----:B-1----:R-:W-:-:S09]  /*4370*/  ULEA UR8, UR8, UR4, 0x18 ;  /* 0x0000000408087291 */ /* 0x002fd2000f8ec0ff */
[----:B------:R1:W-:Y:S01]  /*4380*/  @P0 STS.U8 [UR8+0x1c], R0 ;  /* 0x00001c00ff000988 */ /* 0x0003e20008000008 */
[----:B------:R-:W-:Y:S05]  /*4390*/  BRA.U UP0, `(.L_x_73) ;  /* 0x0000000100a87547 */ /* 0x000fea000b800000 */
[----:B------:R-:W-:Y:S01]  /*43a0*/  R2UR UR4, R2 ;  /* 0x00000000020472ca */ /* 0x000fe200000e0000 */
[----:B------:R-:W-:Y:S01]  /*43b0*/  UIADD3 UR7, UPT, UPT, UR61, 0xa0, URZ ;  /* 0x000000a03d077890 */ /* 0x000fe2000fffe0ff */
[----:B------:R-:W-:-:S11]  /*43c0*/  SHF.L.U32 R3, R10, 0x1f, RZ ;  /* 0x0000001f0a037819 */ /* 0x000fd600000006ff */
[----:B------:R-:W-:-:S09]  /*43d0*/  ULEA UR4, UR4, UR7, 0x3 ;  /* 0x0000000704047291 */ /* 0x000fd2000f8e18ff */
[----:B------:R-:W2:Y:S02]  /*43e0*/  SYNCS.PHASECHK.TRANS64.TRYWAIT P0, [UR4], R3 ;  /* 0x00000003ff0075a7 */ /* 0x000ea40008001104 */
[----:B--2---:R-:W-:Y:S05]  /*43f0*/  @!P0 BRA `(.L_x_74) ;  /* 0x0000005000208947 */ /* 0x004fea0003800000 */
.L_x_157:
[----:B------:R-:W-:-:S13]  /*4400*/  R2UR UR4, R2 ;  /* 0x00000000020472ca */ /* 0x000fda00000e0000 */
[----:B------:R-:W-:-:S04]  /*4410*/  UIADD3 UR4, UPT, UPT, UR4, 0x1, URZ ;  /* 0x0000000104047890 */ /* 0x000fc8000fffe0ff */
[----:B------:R-:W-:-:S04]  /*4420*/  UISETP.NE.AND UP1, UPT, UR4, 0x4, UPT ;  /* 0x000000040400788c */ /* 0x000fc8000bf25270 */
[----:B------:R-:W-:Y:S02]  /*4430*/  USEL UR6, URZ, 0x1, UP1 ;  /* 0x00000001ff067887 */ /* 0x000fe40008800000 */
[----:B------:R-:W-:-:S04]  /*4440*/  USEL UR4, UR4, URZ, UP1 ;  /* 0x000000ff04047287 */ /* 0x000fc80008800000 */
[----:B------:R-:W-:Y:S01]  /*4450*/  ULEA UR5, UR4, UR7, 0x3 ;  /* 0x0000000704057291 */ /* 0x000fe2000f8e18ff */
[----:B------:R-:W-:-:S04]  /*4460*/  LOP3.LUT R2, R10, UR6, RZ, 0x3c, !PT ;  /* 0x000000060a027c12 */ /* 0x000fc8000f8e3cff */
[----:B-1----:R-:W-:-:S04]  /*4470*/  SHF.L.U32 R3, R2, 0x1f, RZ ;  /* 0x0000001f02037819 */ /* 0x002fc800000006ff */
[----:B------:R-:W1:Y:S02]  /*4480*/  SYNCS.PHASECHK.TRANS64.TRYWAIT P0, [UR5], R3 ;  /* 0x00000003ff0075a7 */ /* 0x000e640008001105 */
[----:B-1----:R-:W-:Y:S05]  /*4490*/  @!P0 BRA `(.L_x_75) ;  /* 0x0000005000108947 */ /* 0x002fea0003800000 */
.L_x_159:
        /* <DEDUP_REMOVED lines=9> */
.L_x_161:
[----:B------:R-:W-:-:S04]  /*4530*/  UIADD3 UR4, UPT, UPT, UR4, 0x1, URZ ;  /* 0x0000000104047890 */ /* 0x000fc8000fffe0ff */
[----:B------:R-:W-:-:S04]  /*4540*/  UISETP.NE.AND UP1, UPT, UR4, 0x4, UPT ;  /* 0x000000040400788c */ /* 0x000fc8000bf25270 */
[----:B------:R-:W-:Y:S02]  /*4550*/  USEL UR5, URZ, 0x1, UP1 ;  /* 0x00000001ff057887 */ /* 0x000fe40008800000 */
[----:B------:R-:W-:-:S04]  /*4560*/  USEL UR4, UR4, URZ, UP1 ;  /* 0x000000ff04047287 */ /* 0x000fc80008800000 */
[----:B------:R-:W-:Y:S01]  /*4570*/  ULEA UR4, UR4, UR7, 0x3 ;  /* 0x0000000704047291 */ /* 0x000fe2000f8e18ff */
[----:B------:R-:W-:-:S04]  /*4580*/  LOP3.LUT R2, R2, UR5, RZ, 0x3c, !PT ;  /* 0x0000000502027c12 */ /* 0x000fc8000f8e3cff */
[----:B------:R-:W-:Y:S01]  /*4590*/  SHF.L.U32 R2, R2, 0x1f, RZ ;  /* 0x0000001f02027819 */ /* 0x000fe200000006ff */
[----:B-1----:R-:W-:-:S04]  /*45a0*/  IMAD.U32 R0, RZ, RZ, UR4 ;  /* 0x00000004ff007e24 */ /* 0x002fc8000f8e00ff */
[----:B------:R1:W2:Y:S03]  /*45b0*/  SYNCS.PHASECHK.TRANS64.TRYWAIT P0, [R0+URZ], R2 ;  /* 0x00000002000075a7 */ /* 0x0002a600080011ff */
[----:B--2---:R-:W-:Y:S05]  /*45c0*/  @!P0 NANOSLEEP.SYNCS 0x989680 ;  /* 0x009896800000895d */ /* 0x004fea0003900000 */
[----:B------:R-:W2:Y:S02]  /*45d0*/  @!P0 SYNCS.PHASECHK.TRANS64 P0, [R0+URZ], R2 ;  /* 0x00000002000085a7 */ /* 0x000ea400080010ff */
[----:B--2---:R-:W-:Y:S05]  /*45e0*/  @P0 BRA `(.L_x_77) ;  /* 0x0000000000240947 */ /* 0x004fea0003800000 */
.L_x_78:
[----:B--2---:R2:W3:Y:S02]  /*45f0*/  SYNCS.PHASECHK.TRANS64.TRYWAIT P0, [R0+URZ], R2 ;  /* 0x00000002000075a7 */ /* 0x0044e400080011ff */
[----:B---3--:R-:W-:Y:S05]  /*4600*/  @!P0 NANOSLEEP.SYNCS 0x989680 ;  /* 0x009896800000895d */ /* 0x008fea0003900000 */
[----:B------:R-:W3:Y:S02]  /*4610*/  @!P0 SYNCS.PHASECHK.TRANS64 P0, [R0+URZ], R2 ;  /* 0x00000002000085a7 */ /* 0x000ee400080010ff */
[----:B---3--:R-:W-:Y:S05]  /*4620*/  @!P0 BRA `(.L_x_78) ;  /* 0xfffffffc00f08947 */ /* 0x008fea000383ffff */
[----:B------:R-:W-:Y:S05]  /*4630*/  BRA `(.L_x_77) ;  /* 0x0000000000107947 */ /* 0x000fea0003800000 */
.L_x_73:
[----:B------:R-:W-:Y:S01]  /*4640*/  R2UR UR5, R11 ;  /* 0x000000000b0572ca */ /* 0x000fe200000e0000 */
[----:B------:R-:W-:-:S12]  /*4650*/  UIADD3 UR4, UPT, UPT, UR61, 0xe0, URZ ;  /* 0x000000e03d047890 */ /* 0x000fd8000fffe0ff */
[----:B------:R-:W-:-:S09]  /*4660*/  UPRMT UR4, UR5, 0x654, UR4 ;  /* 0x0000065405047896 */ /* 0x000fd20008000004 */
[----:B------:R-:W-:Y:S03]  /*4670*/  SYNCS.ARRIVE.TRANS64.RED.A1T0 RZ, [UR4], RZ ;  /* 0x000000ffffff79a7 */ /* 0x000fe60008100404 */
.L_x_77:
[----:B-12---:R-:W-:Y:S01]  /*4680*/  SHF.L.U32 R2, RZ, 0x1f, RZ ;  /* 0x0000001fff027819 */ /* 0x006fe200000006ff */
[----:B------:R-:W-:Y:S01]  /*4690*/  UIADD3 UR4, UPT, UPT, UR61, 0xe0, URZ ;  /* 0x000000e03d047890 */ /* 0x000fe2000fffe0ff */
[----:B------:R-:W-:Y:S02]  /*46a0*/  PLOP3.LUT P0, PT, PT, PT, UP0, 0x80, 0x8 ;  /* 0x000000000008781c */ /* 0x000fe40003f0f008 */
[----:B------:R-:W1:Y:S02]  /*46b0*/  SYNCS.PHASECHK.TRANS64.TRYWAIT P1, [UR61+0xe0], R2 ;  /* 0x0000e002ff0075a7 */ /* 0x000e64000802113d */
[----:B-1----:R-:W-:Y:S09]  /*46c0*/  @!P1 BRA `(.L_x_79) ;  /* 0x0000004c00b49947 */ /* 0x002ff20003800000 */
.L_x_163:
[----:B------:R-:W-:Y:S02]  /*46d0*/  R2UR UR6, R11 ;  /* 0x000000000b0672ca */ /* 0x000fe400000e0000 */
[----:B------:R-:W-:-:S11]  /*46e0*/  R2UR UR5, R16 ;  /* 0x00000000100572ca */ /* 0x000fd600000e0000 */
[----:B------:R-:W-:-:S03]  /*46f0*/  @!UP0 UPRMT UR4, UR6, 0x654, UR4 ;  /* 0x0000065406048896 */ /* 0x000fc60008000004 */
[----:B------:R-:W-:-:S06]  /*4700*/  UMOV UR6, 0x1 ;  /* 0x0000000100067882 */ /* 0x000fcc0000000000 */
[----:B------:R-:W-:Y:S01]  /*4710*/  @!P0 SYNCS.ARRIVE.TRANS64.RED.A1T0 RZ, [UR4], RZ ;  /* 0x000000ffffff89a7 */ /* 0x000fe20008100404 */
[----:B------:R-:W-:Y:S01]  /*4720*/  NOP ;  /* 0x0000000000007918 */ /* 0x000fe20000000000 */
[----:B-1----:R-:W1:Y:S01]  /*4730*/  LDS R0, [UR8+0x14] ;  /* 0x00001408ff007984 */ /* 0x002e620008000800 */
[----:B------:R-:W-:-:S03]  /*4740*/  ULOP3.LUT UR4, UR5, 0xffff, URZ, 0xc0, !UPT ;  /* 0x0000ffff05047892 */ /* 0x000fc6000f8ec0ff */
[----:B------:R-:W-:Y:S01]  /*4750*/  UMOV UR5, 0xffff ;  /* 0x0000ffff00057882 */ /* 0x000fe20000000000 */
[----:B------:R-:W-:-:S04]  /*4760*/  USHF.R.U32.HI UR4, URZ, 0x5, UR4 ;  /* 0x00000005ff047899 */ /* 0x000fc80008011604 */
[----:B------:R-:W-:Y:S02]  /*4770*/  USHF.L.U32 UR5, UR5, UR4, URZ ;  /* 0x0000000405057299 */ /* 0x000fe400080006ff */
[----:B------:R-:W-:-:S04]  /*4780*/  USHF.L.U32 UR4, UR6, UR4, URZ ;  /* 0x0000000406047299 */ /* 0x000fc800080006ff */
[----:B-1----:R-:W-:-:S04]  /*4790*/  LOP3.LUT R0, R0, UR5, RZ, 0xc0, !PT ;  /* 0x0000000500007c12 */ /* 0x002fc8000f8ec0ff */
[----:B------:R-:W-:-:S13]  /*47a0*/  ISETP.NE.AND P0, PT, R0, UR5, PT ;  /* 0x0000000500007c0c */ /* 0x000fda000bf05270 */
[----:B------:R-:W-:Y:S05]  /*47b0*/  @P0 BRA `(.L_x_80) ;  /* 0x0000000000580947 */ /* 0x000fea0003800000 */
[----:B------:R-:W1:Y:S02]  /*47c0*/  LDS R0, [UR8+0x18] ;  /* 0x00001808ff007984 */ /* 0x000e640008000800 */
[----:B-1----:R-:W-:-:S04]  /*47d0*/  LOP3.LUT R0, R0, UR4, RZ, 0xc0, !PT ;  /* 0x0000000400007c12 */ /* 0x002fc8000f8ec0ff */
[----:B------:R-:W-:-:S13]  /*47e0*/  ISETP.NE.AND P0, PT, R0, UR4, PT ;  /* 0x0000000400007c0c */ /* 0x000fda000bf05270 */
[----:B------:R-:W-:Y:S05]  /*47f0*/  @P0 BRA `(.L_x_81) ;  /* 0x00000000003c0947 */ /* 0x000fea0003800000 */
[----:B------:R-:W1:Y:S01]  /*4800*/  S2R R2, SR_LANEID ;  /* 0x0000000000027919 */ /* 0x000e620000000000 */
[----:B------:R-:W-:-:S06]  /*4810*/  ULOP3.LUT UR5, URZ, UR5, URZ, 0x33, !UPT ;  /* 0x00000005ff057292 */ /* 0x000fcc000f8e33ff */
[----:B------:R-:W-:-:S04]  /*4820*/  IMAD.U32 R0, RZ, RZ, UR5 ;  /* 0x00000005ff007e24 */ /* 0x000fc8000f8e00ff */
[----:B------:R2:W3:Y:S02]  /*4830*/  REDUX UR7, R0 ;  /* 0x00000000000773c4 */ /* 0x0004e40000000000 */
[----:B------:R4:W-:Y:S01]  /*4840*/  UTCATOMSWS.AND URZ, UR5 ;  /* 0x0000000500ff79e3 */ /* 0x0009e20008000000 */
[----:B--2---:R-:W-:Y:S01]  /*4850*/  LOP3.LUT R0, RZ, UR4, RZ, 0x33, !PT ;  /* 0x00000004ff007c12 */ /* 0x004fe2000f8e33ff */
[----:B------:R-:W-:Y:S02]  /*4860*/  VOTEU.ANY UR4, UPT, PT ;  /* 0x0000000000047886 */ /* 0x000fe400038e0100 */
[----:B------:R-:W-:Y:S02]  /*4870*/  UFLO.U32 UR4, UR4 ;  /* 0x00000004000472bd */ /* 0x000fe400080e0000 */
[----:B------:R-:W2:Y:S04]  /*4880*/  REDUX UR6, R0 ;  /* 0x00000000000673c4 */ /* 0x000ea80000000000 */
[----:B-1----:R-:W-:-:S02]  /*4890*/  ISETP.EQ.U32.AND P0, PT, R2, UR4, PT ;  /* 0x0000000402007c0c */ /* 0x002fc4000bf02070 */
[----:B---3--:R-:W-:-:S11]  /*48a0*/  MOV R2, UR7 ;  /* 0x0000000700027c02 */ /* 0x008fd60008000f00 */
[----:B------:R4:W-:Y:S01]  /*48b0*/  @P0 ATOMS.AND RZ, [UR8+0x14], R2 ;  /* 0x00001402ffff098c */ /* 0x0009e2000a800008 */
[----:B--2---:R-:W-:-:S05]  /*48c0*/  IMAD.U32 R0, RZ, RZ, UR6 ;  /* 0x00000006ff007e24 */ /* 0x004fca000f8e00ff */
[----:B------:R4:W-:Y:S01]  /*48d0*/  @P0 ATOMS.AND RZ, [UR8+0x18], R0 ;  /* 0x00001800ffff098c */ /* 0x0009e2000a800008 */
[----:B------:R-:W-:Y:S05]  /*48e0*/  BRA `(.L_x_82) ;  /* 0x0000000000147947 */ /* 0x000fea0003800000 */
.L_x_81:
[----:B------:R-:W-:Y:S02]  /*48f0*/  MOV R2, 0x4910 ;  /* 0x0000491000027802 */ /* 0x000fe40000000f00 */
[----:B-----5:R-:W-:Y:S05]  /*4900*/  CALL.REL.NOINC `($__internal_0_$__cuda_sm10x_tcgen05_guardrail_trap_col_being_dealloced_not_returned_by_alloc) ;  /* 0x0000005000487944 */ /* 0x020fea0003c00000 */
[----:B------:R-:W-:Y:S05]  /*4910*/  BRA `(.L_x_82) ;  /* 0x0000000000087947 */ /* 0x000fea0003800000 */
.L_x_80:
[----:B------:R-:W-:Y:S02]  /*4920*/  MOV R2, 0x4940 ;  /* 0x0000494000027802 */ /* 0x000fe40000000f00 */
[----:B-----5:R-:W-:Y:S05]  /*4930*/  CALL.REL.NOINC `($__internal_2_$__cuda_sm10x_tcgen05_guardrail_trap_unallocated_columns_being_dealloced) ;  /* 0x0000005000547944 */ /* 0x020fea0003c00000 */
.L_x_82:
[----:B------:R-:W-:Y:S01]  /*4940*/  NOP ;  /* 0x0000000000007918 */ /* 0x000fe20000000000 */
[----:B----4-:R-:W-:Y:S05]  /*4950*/  EXIT ;  /* 0x000000000000794d */ /* 0x010fea0003800000 */
.L_x_53:
[----:B------:R-:W-:-:S09]  /*4960*/  UISETP.NE.OR UP5, UPT, UR10, 0x3, !UP5 ;  /* 0x000000030a00788c */ /* 0x000fd2000efa5670 */
[----:B------:R-:W-:Y:S05]  /*4970*/  BRA.U UP5, `(.L_x_83) ;  /* 0x0000000d05a47547 */ /* 0x000fea000b800000 */
[----:B------:R-:W1:Y:S01]  /*4980*/  LDCU.64 UR4, c[0x0][0x888] ;  /* 0x00011100ff0477ac */ /* 0x000e620008000a00 */
[----:B------:R-:W2:Y:S01]  /*4990*/  LDC R0, c[0x0][0xb30] ;  /* 0x0002cc00ff007b82 */ /* 0x000ea20000000800 */
[----:B------:R-:W-:Y:S02]  /*49a0*/  HFMA2 R27, -RZ, RZ, 0, 0 ;  /* 0x00000000ff1b7431 */ /* 0x000fe400000001ff */
[----:B------:R-:W-:Y:S01]  /*49b0*/  IMAD.MOV.U32 R29, RZ, RZ, 0x1 ;  /* 0x00000001ff1d7424 */ /* 0x000fe200078e00ff */
[----:B------:R-:W3:Y:S01]  /*49c0*/  LDCU.64 UR14, c[0x0][0x890] ;  /* 0x00011200ff0e77ac */ /* 0x000ee20008000a00 */
[----:B------:R-:W-:Y:S01]  /*49d0*/  IMAD.MOV.U32 R28, RZ, RZ, RZ ;  /* 0x000000ffff1c7224 */ /* 0x000fe200078e00ff */
[----:B------:R-:W-:Y:S01]  /*49e0*/  MOV R25, 0x2000 ;  /* 0x0000200000197802 */ /* 0x000fe20000000f00 */
[----:B------:R-:W-:Y:S01]  /*49f0*/  UPLOP3.LUT UP1, UPT, UPT, UPT, UPT, 0x40, 0x4 ;  /* 0x000000000004789c */ /* 0x000fe20003f2e870 */
[----:B------:R-:W4:Y:S08]  /*4a00*/  LDC R24, c[0x0][0x370] ;  /* 0x0000dc00ff187b82 */ /* 0x000f300000000800 */
[----:B------:R-:W4:Y:S01]  /*4a10*/  LDC R3, c[0x0][0xb0c] ;  /* 0x0002c300ff037b82 */ /* 0x000f220000000800 */
[----:B-1----:R-:W-:-:S03]  /*4a20*/  UISETP.NE.U32.AND UP2, UPT, UR4, URZ, UPT ;  /* 0x000000ff0400728c */ /* 0x002fc6000bf45070 */
[----:B------:R-:W-:Y:S01]  /*4a30*/  UMOV UR4, 0x400 ;  /* 0x0000040000047882 */ /* 0x000fe20000000000 */
[----:B---3--:R-:W-:Y:S02]  /*4a40*/  UISETP.NE.U32.AND UP3, UPT, UR14, URZ, UPT ;  /* 0x000000ff0e00728c */ /* 0x008fe4000bf65070 */
[----:B------:R-:W-:Y:S01]  /*4a50*/  ULEA UR4, UR37, UR4, 0x18 ;  /* 0x0000000425047291 */ /* 0x000fe2000f8ec0ff */
[----:B------:R-:W1:Y:S01]  /*4a60*/  LDC R18, c[0x0][0xb20] ;  /* 0x0002c800ff127b82 */ /* 0x000e620000000800 */
[----:B--2---:R-:W-:Y:S01]  /*4a70*/  ISETP.NE.AND P1, PT, R0, 0x1, PT ;  /* 0x000000010000780c */ /* 0x004fe20003f25270 */
[----:B------:R-:W-:Y:S02]  /*4a80*/  UISETP.NE.AND.EX UP2, UPT, UR5, URZ, UPT, UP2 ;  /* 0x000000ff0500728c */ /* 0x000fe4000bf45320 */
[----:B------:R-:W-:Y:S02]  /*4a90*/  UIADD3 UR13, UPT, UPT, UR4, 0x30, URZ ;  /* 0x00000030040d7890 */ /* 0x000fe4000fffe0ff */
[----:B------:R-:W-:-:S02]  /*4aa0*/  UIADD3 UR25, UPT, UPT, UR4, 0x20, URZ ;  /* 0x0000002004197890 */ /* 0x000fc4000fffe0ff */
[----:B------:R-:W2:Y:S01]  /*4ab0*/  LDC.64 R30, c[0x0][0x348] ;  /* 0x0000d200ff1e7b82 */ /* 0x000ea20000000a00 */
[----:B------:R-:W-:Y:S02]  /*4ac0*/  UIADD3 UR17, UPT, UPT, UR4, 0x28, URZ ;  /* 0x0000002804117890 */ /* 0x000fe4000fffe0ff */
[----:B------:R-:W-:Y:S02]  /*4ad0*/  UPRMT UR13, UR37, 0x654, UR13 ;  /* 0x00000654250d7896 */ /* 0x000fe4000800000d */
[----:B------:R-:W-:-:S03]  /*4ae0*/  UISETP.NE.AND.EX UP3, UPT, UR15, URZ, UPT, UP3 ;  /* 0x000000ff0f00728c */ /* 0x000fc6000bf65330 */
[----:B------:R-:W3:Y:S08]  /*4af0*/  LDC.64 R16, c[0x0][0xb10] ;  /* 0x0002c400ff107b82 */ /* 0x000ef00000000a00 */
[----:B------:R-:W1:Y:S08]  /*4b00*/  LDC.64 R6, c[0x0][0xb18] ;  /* 0x0002c600ff067b82 */ /* 0x000e700000000a00 */
[----:B------:R-:W1:Y:S08]  /*4b10*/  LDC.64 R4, c[0x0][0xb28] ;  /* 0x0002ca00ff047b82 */ /* 0x000e700000000a00 */
[----:B----4-:R-:W1:Y:S02]  /*4b20*/  LDC R19, c[0x0][0x374] ;  /* 0x0000dd00ff137b82 */ /* 0x010e640000000800 */
.L_x_93:
[C---:B------:R-:W-:Y:S02]  /*4b30*/  LEA R0, R28.reuse, UR4, 0x3 ;  /* 0x000000041c007c11 */ /* 0x040fe4000f8e18ff */
[----:B------:R-:W-:Y:S02]  /*4b40*/  SHF.L.U32 R2, R27, 0x1f, RZ ;  /* 0x0000001f1b027819 */ /* 0x000fe400000006ff */
[----:B------:R-:W-:Y:S02]  /*4b50*/  LEA R20, R28, UR4, 0x4 ;  /* 0x000000041c147c11 */ /* 0x000fe4000f8e20ff */
[----:B----4-:R-:W4:Y:S02]  /*4b60*/  SYNCS.PHASECHK.TRANS64.TRYWAIT P0, [R0+URZ+0x60], R2 ;  /* 0x00006002000075a7 */ /* 0x010f2400080011ff */
[----:B----4-:R-:W-:Y:S05]  /*4b70*/  @!P0 BRA `(.L_x_84) ;  /* 0x0000004800a08947 */ /* 0x010fea0003800000 */
.L_x_164:
[----:B------:R-:W-:Y:S01]  /*4b80*/  ISETP.GE.AND P0, PT, R37, 0x1, PT ;  /* 0x000000012500780c */ /* 0x000fe20003f06270 */
[----:B------:R-:W1:Y:S01]  /*4b90*/  LDS.128 R20, [R20+0xf0] ;  /* 0x0000f00014147984 */ /* 0x000e620000000c00 */
[----:B----4-:R-:W-:Y:S01]  /*4ba0*/  VIADD R0, R0, 0x70 ;  /* 0x0000007000007836 */ /* 0x010fe20000000000 */
[----:B------:R-:W-:Y:S01]  /*4bb0*/  @!PT LDS RZ, [RZ] ;  /* 0x00000000fffff984 */ /* 0x000fe20000000800 */
[----:B------:R-:W-:Y:S01]  /*4bc0*/  @!PT LDS RZ, [RZ] ;  /* 0x00000000fffff984 */ /* 0x000fe20000000800 */
[----:B------:R-:W-:Y:S01]  /*4bd0*/  @!PT LDS RZ, [RZ] ;  /* 0x00000000fffff984 */ /* 0x000fe20000000800 */
[----:B------:R-:W-:Y:S01]  /*4be0*/  @!PT LDS RZ, [RZ] ;  /* 0x00000000fffff984 */ /* 0x000fe20000000800 */
[----:B------:R4:W-:Y:S06]  /*4bf0*/  MEMBAR.ALL.CTA ;  /* 0x0000000000007992 */ /* 0x0009ec0000008000 */
[----:B----4-:R-:W4:Y:S01]  /*4c00*/  FENCE.VIEW.ASYNC.S ;  /* 0x00000000000073c6 */ /* 0x010f220000000000 */
[----:B------:R-:W-:Y:S04]  /*4c10*/  PRMT R0, RZ, 0x654, R0 ;  /* 0x00000654ff007816 */ /* 0x000fe80000000000 */
[----:B----4-:R4:W-:Y:S01]  /*4c20*/  SYNCS.ARRIVE.TRANS64.RED.A1T0 RZ, [R0+URZ], RZ ;  /* 0x000000ff00ff79a7 */ /* 0x0109e200081004ff */
[----:B-1----:R-:W-:Y:S11]  /*4c30*/  LOP3.LUT P3, RZ, R22, 0x1, RZ, 0xc0, !PT ;  /* 0x0000000116ff7812 */ /* 0x002ff6000786c0ff */
[----:B------:R-:W-:Y:S02]  /*4c40*/  @!UPT UIADD3 URZ, UPT, UPT, URZ, URZ, URZ ;  /* 0x000000fffffff290 */ /* 0x000fe4000fffe0ff */
[----:B------:R-:W-:Y:S02]  /*4c50*/  @P3 MOV R11, R20 ;  /* 0x00000014000b3202 */ /* 0x000fe40000000f00 */
[----:B------:R-:W-:Y:S01]  /*4c60*/  @P3 LOP3.LUT R10, R21, 0xffff, RZ, 0xc0, !PT ;  /* 0x0000ffff150a3812 */ /* 0x000fe200078ec0ff */
[----:B----4-:R-:W-:Y:S06]  /*4c70*/  @!P0 BRA `(.L_x_85) ;  /* 0x0000000000a48947 */ /* 0x010fec0003800000 */
[-C--:B------:R-:W-:Y:S01]  /*4c80*/  IMAD.HI.U32 R0, R19, R7.reuse, RZ ;  /* 0x0000000713007227 */ /* 0x080fe200078e00ff */
[----:B------:R-:W-:Y:S02]  /*4c90*/  ISETP.NE.AND P0, PT, R6, 0x1, PT ;  /* 0x000000010600780c */ /* 0x000fe40003f05270 */
[----:B------:R-:W-:Y:S01]  /*4ca0*/  ISETP.NE.AND P2, PT, R37, 0x1, PT ;  /* 0x000000012500780c */ /* 0x000fe20003f45270 */
[----:B---3--:R-:W-:Y:S01]  /*4cb0*/  IMAD.HI.U32 R9, R24, R16, RZ ;  /* 0x0000001018097227 */ /* 0x008fe200078e00ff */
[----:B------:R-:W-:Y:S02]  /*4cc0*/  SHF.R.U32.HI R0, RZ, R18, R0 ;  /* 0x00000012ff007219 */ /* 0x000fe40000011600 */
[----:B------:R-:W-:Y:S01]  /*4cd0*/  ISETP.NE.AND P4, PT, R3, 0x1, PT ;  /* 0x000000010300780c */ /* 0x000fe20003f85270 */
[----:B------:R-:W-:Y:S01]  /*4ce0*/  IMAD.HI.U32 R13, R10, R7, RZ ;  /* 0x000000070a0d7227 */ /* 0x000fe200078e00ff */
[----:B------:R-:W-:Y:S02]  /*4cf0*/  SHF.R.U32.HI R9, RZ, R17, R9 ;  /* 0x00000011ff097219 */ /* 0x000fe40000011609 */
[----:B------:R-:W-:Y:S01]  /*4d00*/  SEL R0, R19, R0, !P0 ;  /* 0x0000000013007207 */ /* 0x000fe20004000000 */
[----:B------:R-:W-:Y:S01]  /*4d10*/  IMAD.HI.U32 R12, R11, R16, RZ ;  /* 0x000000100b0c7227 */ /* 0x000fe200078e00ff */
[----:B------:R-:W-:Y:S03]  /*4d20*/  SEL R9, R24, R9, !P4 ;  /* 0x0000000918097207 */ /* 0x000fe60006000000 */
[-C--:B------:R-:W-:Y:S01]  /*4d30*/  IMAD.HI.U32 R8, R0, R4.reuse, RZ ;  /* 0x0000000400087227 */ /* 0x080fe200078e00ff */
[----:B------:R-:W-:Y:S03]  /*4d40*/  SHF.R.U32.HI R12, RZ, R17, R12 ;  /* 0x00000011ff0c7219 */ /* 0x000fe6000001160c */
[----:B------:R-:W-:Y:S01]  /*4d50*/  IMAD.HI.U32 R2, R9, R4, RZ ;  /* 0x0000000409027227 */ /* 0x000fe200078e00ff */
[-C--:B------:R-:W-:Y:S02]  /*4d60*/  @P2 SHF.R.U32.HI R0, RZ, R5.reuse, R8 ;  /* 0x00000005ff002219 */ /* 0x080fe40000011608 */
[----:B------:R-:W-:Y:S02]  /*4d70*/  SHF.R.U32.HI R8, RZ, R18, R13 ;  /* 0x00000012ff087219 */ /* 0x000fe4000001160d */
[----:B------:R-:W-:Y:S01]  /*4d80*/  @P2 SHF.R.U32.HI R9, RZ, R5, R2 ;  /* 0x00000005ff092219 */ /* 0x000fe20000011602 */
[----:B------:R-:W-:Y:S01]  /*4d90*/  IMAD R0, R37, R0, RZ ;  /* 0x0000000025007224 */ /* 0x000fe200078e02ff */
[----:B------:R-:W-:Y:S02]  /*4da0*/  SEL R8, R10, R8, !P0 ;  /* 0x000000080a087207 */ /* 0x000fe40004000000 */
[----:B------:R-:W-:Y:S01]  /*4db0*/  SEL R2, R11, R12, !P4 ;  /* 0x0000000c0b027207 */ /* 0x000fe20006000000 */
[C---:B------:R-:W-:Y:S01]  /*4dc0*/  IMAD R12, R37.reuse, R9, RZ ;  /* 0x00000009250c7224 */ /* 0x040fe200078e02ff */
[C---:B------:R-:W-:Y:S01]  /*4dd0*/  ISETP.GE.AND P0, PT, R8.reuse, R0, PT ;  /* 0x000000000800720c */ /* 0x040fe20003f06270 */
[----:B------:R-:W-:Y:S03]  /*4de0*/  IMAD.HI.U32 R0, R8, R4, RZ ;  /* 0x0000000408007227 */ /* 0x000fe600078e00ff */
[----:B------:R-:W-:Y:S02]  /*4df0*/  ISETP.GE.OR P0, PT, R2, R12, P0 ;  /* 0x0000000c0200720c */ /* 0x000fe40000706670 */
[-C--:B------:R-:W-:Y:S04]  /*4e00*/  SHF.R.U32.HI R0, RZ, R5.reuse, R0 ;  /* 0x00000005ff007219 */ /* 0x080fe80000011600 */
[----:B------:R-:W-:Y:S05]  /*4e10*/  SEL R13, R8, R0, !P2 ;  /* 0x00000000080d7207 */ /* 0x000fea0005000000 */
[----:B------:R-:W-:Y:S02]  /*4e20*/  IMAD.MOV R12, RZ, RZ, -R13 ;  /* 0x000000ffff0c7224 */ /* 0x000fe400078e0a0d */
[C---:B------:R-:W-:Y:S04]  /*4e30*/  @!P0 IMAD.HI.U32 R0, R2.reuse, R4, RZ ;  /* 0x0000000402008227 */ /* 0x040fe800078e00ff */
[----:B------:R-:W-:Y:S01]  /*4e40*/  IMAD R12, R37, R12, R8 ;  /* 0x0000000c250c7224 */ /* 0x000fe200078e0208 */
[----:B------:R-:W-:Y:S04]  /*4e50*/  @!P0 SHF.R.U32.HI R0, RZ, R5, R0 ;  /* 0x00000005ff008219 */ /* 0x000fe80000011600 */
[----:B------:R-:W-:Y:S04]  /*4e60*/  @!P0 SEL R0, R2, R0, !P2 ;  /* 0x0000000002008207 */ /* 0x000fe80005000000 */
[----:B------:R-:W-:Y:S01]  /*4e70*/  @!P0 IADD3 R13, PT, PT, R13, -R0, RZ ;  /* 0x800000000d0d8210 */ /* 0x000fe20007ffe0ff */
[----:B------:R-:W-:Y:S01]  /*4e80*/  @!P0 IMAD R0, R9, R12, R0 ;  /* 0x0000000c09008224 */ /* 0x000fe200078e0200 */
[----:B------:R-:W-:Y:S01]  /*4e90*/  IADD3 R9, PT, PT, -R8, RZ, RZ ;  /* 0x000000ff08097210 */ /* 0x000fe20007ffe1ff */
[--C-:B------:R-:W-:Y:S02]  /*4ea0*/  IMAD.MOV R12, RZ, RZ, -R2.reuse ;  /* 0x000000ffff0c7224 */ /* 0x100fe400078e0a02 */
[----:B------:R-:W-:Y:S02]  /*4eb0*/  @!P0 IMAD R8, R13, R37, R2 ;  /* 0x000000250d088224 */ /* 0x000fe400078e0202 */
[----:B------:R-:W-:Y:S02]  /*4ec0*/  @!P0 IMAD.MOV.U32 R2, RZ, RZ, R0 ;  /* 0x000000ffff028224 */ /* 0x000fe400078e0000 */
[----:B------:R-:W-:Y:S02]  /*4ed0*/  IMAD R11, R3, R12, R11 ;  /* 0x0000000c030b7224 */ /* 0x000fe400078e020b */
[----:B------:R-:W-:Y:S02]  /*4ee0*/  IMAD R10, R6, R9, R10 ;  /* 0x00000009060a7224 */ /* 0x000fe400078e020a */
[----:B------:R-:W-:Y:S02]  /*4ef0*/  IMAD R11, R2, R3, R11 ;  /* 0x00000003020b7224 */ /* 0x000fe400078e020b */
[----:B------:R-:W-:Y:S02]  /*4f00*/  IMAD R10, R8, R6, R10 ;  /* 0x00000006080a7224 */ /* 0x000fe400078e020a */
.L_x_85:
[----:B------:R-:W-:Y:S05]  /*4f10*/  BRA.U UP1, `(.L_x_86) ;  /* 0x0000000101107547 */ /* 0x000fea000b800000 */
[----:B------:R-:W-:Y:S04]  /*4f20*/  MOV R2, UR38 ;  /* 0x0000002600027c02 */ /* 0x000fe80008000f00 */
[----:B------:R-:W-:Y:S04]  /*4f30*/  SHF.L.U32 R2, R2, 0x1f, RZ ;  /* 0x0000001f02027819 */ /* 0x000fe800000006ff */
[----:B------:R-:W1:Y:S02]  /*4f40*/  SYNCS.PHASECHK.TRANS64.TRYWAIT P0, [UR4+0x58], R2 ;  /* 0x00005802ff0075a7 */ /* 0x000e640008001104 */
[----:B-1----:R-:W-:Y:S05]  /*4f50*/  @!P0 BRA `(.L_x_87) ;  /* 0x0000004400bc8947 */ /* 0x002fea0003800000 */
.L_x_86:
[----:B------:R-:W-:Y:S02]  /*4f60*/  R2UR UR27, R14 ;  /* 0x000000000e1b72ca */ /* 0x000fe400000e0000 */
[----:B------:R-:W-:Y:S02]  /*4f70*/  R2UR UR26, R15 ;  /* 0x000000000f1a72ca */ /* 0x000fe400000e0000 */
[----:B------:R-:W-:Y:S02]  /*4f80*/  ISETP.NE.U32.AND P2, PT, RZ, UR14, PT ;  /* 0x0000000eff007c0c */ /* 0x000fe4000bf45070 */
[----:B------:R-:W-:Y:S02]  /*4f90*/  SHF.L.U32 R14, R29, 0x1f, RZ ;  /* 0x0000001f1d0e7819 */ /* 0x000fe400000006ff */
[----:B------:R-:W-:Y:S05]  /*4fa0*/  ISETP.NE.AND.EX P2, PT, RZ, UR15, PT, P2 ;  /* 0x0000000fff007c0c */ /* 0x000fea000bf45320 */
[----:B------:R-:W-:Y:S02]  /*4fb0*/  USHF.L.U32 UR27, UR27, 0x7, URZ ;  /* 0x000000071b1b7899 */ /* 0x000fe400080006ff */
[----:B------:R-:W-:Y:S01]  /*4fc0*/  UIMAD UR26, UR26, 0x60, URZ ;  /* 0x000000601a1a78a4 */ /* 0x000fe2000f8e02ff */
[----:B------:R-:W-:Y:S11]  /*4fd0*/  BRA.U !UP3, `(.L_x_88) ;  /* 0x000000010b347547 */ /* 0x000ff6000b800000 */
[----:B------:R-:W-:Y:S01]  /*4fe0*/  UPLOP3.LUT UP0, UPT, UPT, UPT, UP2, 0x80, 0x8 ;  /* 0x000000000008789c */ /* 0x000fe20003f0f020 */
[----:B-1----:R-:W-:Y:S02]  /*4ff0*/  HFMA2 R0, -RZ, RZ, 0, 5.9604644775390625e-08 ;  /* 0x00000001ff007431 */ /* 0x002fe400000001ff */
[----:B------:R-:W-:Y:S03]  /*5000*/  IMAD.MOV.U32 R92, RZ, RZ, 0x1 ;  /* 0x00000001ff5c7424 */ /* 0x000fe600078e00ff */
[----:B------:R-:W-:Y:S05]  /*5010*/  PLOP3.LUT P0, PT, PT, PT, UP0, 0x80, 0x8 ;  /* 0x000000000008781c */ /* 0x000fea0003f0f008 */
[----:B------:R-:W1:Y:S01]  /*5020*/  @UP0 LDCU.64 UR6, c[0x0][0x888] ;  /* 0x00011100ff0607ac */ /* 0x000e620008000a00 */
[----:B------:R-:W-:Y:S07]  /*5030*/  @UP0 UIMAD UR5, UR60, UR14, URZ ;  /* 0x0000000e3c0502a4 */ /* 0x000fee000f8e02ff */
[----:B------:R-:W-:Y:S01]  /*5040*/  @!P0 PRMT R92, R0, 0x7610, R92 ;  /* 0x00007610005c8816 */ /* 0x000fe2000000005c */
[----:B-1----:R-:W-:Y:S03]  /*5050*/  @UP0 UIMAD.WIDE UR6, UR5, 0x4, UR6 ;  /* 0x00000004050608a5 */ /* 0x002fe6000f8e0206 */
[----:B------:R-:W1:Y:S03]  /*5060*/  @!UP0 LDCU UR5, c[0x0][0x880] ;  /* 0x00011000ff0587ac */ /* 0x000e660008000800 */
[----:B------:R-:W-:Y:S01]  /*5070*/  IMAD.U32 R8, RZ, RZ, UR6 ;  /* 0x00000006ff087e24 */ /* 0x000fe2000f8e00ff */
[----:B------:R-:W-:Y:S05]  /*5080*/  MOV R9, UR7 ;  /* 0x0000000700097c02 */ /* 0x000fea0008000f00 */
[----:B-----5:R4:W5:Y:S02]  /*5090*/  @P0 LDG.E R49, desc[UR52][R8.64] ;  /* 0x0000003408310981 */ /* 0x020964000c1e1900 */
[----:B-1--4-:R-:W-:Y:S07]  /*50a0*/  @!P0 IMAD.U32 R49, RZ, RZ, UR5 ;  /* 0x00000005ff318e24 */ /* 0x012fee000f8e00ff */
.L_x_88:
[----:B-----5:R-:W-:Y:S01]  /*50b0*/  @!P2 FSETP.EQ.AND P0, PT, R49, RZ, PT ;  /* 0x000000ff3100a20b */ /* 0x020fe20003f02000 */
[----:B------:R-:W-:Y:S01]  /*50c0*/  @!UPT UIADD3 URZ, UPT, UPT, URZ, URZ, URZ ;  /* 0x000000fffffff290 */ /* 0x000fe2000fffe0ff */
[----:B------:R-:W-:Y:S11]  /*50d0*/  @!P2 BRA `(.L_x_89) ;  /* 0x000000000014a947 */ /* 0x000ff60003800000 */
[----:B------:R-:W-:Y:S02]  /*50e0*/  LOP3.LUT P2, RZ, R92, 0xff, RZ, 0xc0, !PT ;  /* 0x000000ff5cff7812 */ /* 0x000fe4000784c0ff */
[----:B------:R-:W-:Y:S04]  /*50f0*/  PLOP3.LUT P0, PT, PT, PT, UP0, 0x80, 0x8 ;  /* 0x000000000008781c */ /* 0x000fe80003f0f008 */
[----:B------:R-:W-:Y:S07]  /*5100*/  PLOP3.LUT P0, PT, P0, PT, PT, 0x8, 0x80 ;  /* 0x000000000080781c */ /* 0x000fee000070e170 */
[----:B------:R-:W-:Y:S11]  /*5110*/  @P2 FSETP.EQ.AND P0, PT, R49, RZ, PT ;  /* 0x000000ff3100220b */ /* 0x000ff60003f02000 */
[----:B------:R-:W-:Y:S02]  /*5120*/  @!UPT UIADD3 URZ, UPT, UPT, URZ, URZ, URZ ;  /* 0x000000fffffff290 */ /* 0x000fe4000fffe0ff */
.L_x_89:
[----:B------:R-:W4:Y:S01]  /*5130*/  SYNCS.PHASECHK.TRANS64.TRYWAIT P2, [UR4+0x38], R14 ;  /* 0x0000380eff0075a7 */ /* 0x000f220008041104 */
[----:B------:R-:W-:Y:S04]  /*5140*/  ELECT P4, URZ, PT ;  /* 0x0000000000ff782f */ /* 0x000fe80003880000 */
[----:B------:R-:W-:Y:S11]  /*5150*/  PLOP3.LUT P4, PT, P0, P4, PT, 0xf2, 0x2f ;  /* 0x00000000002f781c */ /* 0x000ff60000789e72 */
[----:B------:R-:W-:Y:S02]  /*5160*/  @!UPT UIADD3 URZ, UPT, UPT, URZ, URZ, URZ ;  /* 0x000000fffffff290 */ /* 0x000fe4000fffe0ff */
[----:B--2---:R-:W-:Y:S05]  /*5170*/  @!P4 IADD3 R8, P0, PT, R30, 0x580, RZ ;  /* 0x000005801e08c810 */ /* 0x004fea0007f1e0ff */
[----:B-1----:R-:W-:Y:S01]  /*5180*/  @!P4 IMAD.X R2, RZ, RZ, R31, P0 ;  /* 0x000000ffff02c224 */ /* 0x002fe200000e061f */
[----:B----4-:R-:W-:Y:S07]  /*5190*/  @!P2 BRA `(.L_x_90) ;  /* 0x000000440044a947 */ /* 0x010fee0003800000 */
.L_x_167:
[----:B------:R-:W-:Y:S01]  /*51a0*/  @!P4 R2UR UR6, R8 ;  /* 0x000000000806c2ca */ /* 0x000fe200000e0000 */
[----:B------:R-:W-:Y:S01]  /*51b0*/  VOTEU.ALL UP1, P4 ;  /* 0x0000000000ff7886 */ /* 0x000fe20002020000 */
[----:B------:R-:W-:Y:S01]  /*51c0*/  @!P4 R2UR UR5, R2 ;  /* 0x000000000205c2ca */ /* 0x000fe200000e0000 */
[----:B-1----:R-:W-:Y:S01]  /*51d0*/  @!P4 IMAD.MOV.U32 R0, RZ, RZ, 0x2000 ;  /* 0x00002000ff00c424 */ /* 0x002fe200078e00ff */
[----:B------:R-:W-:Y:S01]  /*51e0*/  UMOV UR8, 0x0 ;  /* 0x0000000000087882 */ /* 0x000fe20000000000 */
[----:B------:R-:W-:Y:S01]  /*51f0*/  UMOV UR9, 0x10000000 ;  /* 0x1000000000097882 */ /* 0x000fe20000000000 */
[----:B------:R-:W-:Y:S01]  /*5200*/  @!UP1 UIADD3 UR24, UPT, UPT, UR4, 0x200, URZ ;  /* 0x0000020004189890 */ /* 0x000fe2000fffe0ff */
[----:B------:R-:W-:Y:S01]  /*5210*/  VOTEU.ALL UP1, P4 ;  /* 0x0000000000ff7886 */ /* 0x000fe20002020000 */
[----:B------:R-:W-:Y:S05]  /*5220*/  UMOV UR28, UR60 ;  /* 0x0000003c001c7c82 */ /* 0x000fea0008000000 */
[----:B------:R-:W-:Y:S02]  /*5230*/  IMAD.U32 R8, RZ, RZ, UR6 ;  /* 0x00000006ff087e24 */ /* 0x000fe4000f8e00ff */
[----:B------:R-:W-:Y:S01]  /*5240*/  IMAD.U32 R9, RZ, RZ, UR5 ;  /* 0x00000005ff097e24 */ /* 0x000fe2000f8e00ff */
[----:B------:R-:W-:Y:S02]  /*5250*/  UPRMT UR5, UR37, 0x654, UR25 ;  /* 0x0000065425057896 */ /* 0x000fe40008000019 */
[----:B------:R-:W-:Y:S02]  /*5260*/  @!P4 R2UR UR6, R8 ;  /* 0x000000000806c2ca */ /* 0x000fe400000e0000 */
[----:B------:R-:W-:Y:S02]  /*5270*/  @!P4 R2UR UR7, R9 ;  /* 0x000000000907c2ca */ /* 0x000fe400000e0000 */
[----:B------:R-:W-:Y:S05]  /*5280*/  @!P4 IADD3 R8, P0, PT, R30, 0x580, RZ ;  /* 0x000005801e08c810 */ /* 0x000fea0007f1e0ff */
[----:B------:R-:W-:Y:S06]  /*5290*/  @!P4 IMAD.X R2, RZ, RZ, R31, P0 ;  /* 0x000000ffff02c224 */ /* 0x000fec00000e061f */
[----:B------:R1:W-:Y:S01]  /*52a0*/  @!UP1 UTMALDG.3D [UR24], [UR6], desc[UR8] ;  /* 0x00000818060095b4 */ /* 0x0003e20008011000 */
[----:B------:R1:W-:Y:S01]  /*52b0*/  @!P4 SYNCS.ARRIVE.TRANS64.RED.A0TR RZ, [UR4+0x20], R0 ;  /* 0x00002000ffffc9a7 */ /* 0x0003e20008300404 */
[----:B------:R-:W-:Y:S01]  /*52c0*/  SYNCS.ARRIVE.TRANS64.RED.A1T0 RZ, [UR5], RZ ;  /* 0x000000ffffff79a7 */ /* 0x000fe20008100405 */
[----:B------:R-:W2:Y:S02]  /*52d0*/  SYNCS.PHASECHK.TRANS64.TRYWAIT P2, [UR4+0x40], R14 ;  /* 0x0000400eff0075a7 */ /* 0x000ea40008041104 */
[----:B-12---:R-:W-:Y:S05]  /*52e0*/  @!P2 BRA `(.L_x_91) ;  /* 0x000000440008a947 */ /* 0x006fea0003800000 */
.L_x_169:
[----:B------:R-:W2:Y:S01]  /*52f0*/  LDC.64 R12, c[0x0][0xb18] ;  /* 0x0002c600ff0c7b82 */ /* 0x000ea20000000a00 */
[----:B------:R-:W-:Y:S01]  /*5300*/  @!P4 R2UR UR5, R2 ;  /* 0x000000000205c2ca */ /* 0x000fe200000e0000 */
[----:B------:R-:W-:Y:S01]  /*5310*/  VOTEU.ALL UP1, P4 ;  /* 0x0000000000ff7886 */ /* 0x000fe20002020000 */
[----:B------:R-:W-:Y:S01]  /*5320*/  @!P4 R2UR UR6, R8 ;  /* 0x000000000806c2ca */ /* 0x000fe200000e0000 */
[----:B-1----:R-:W-:Y:S01]  /*5330*/  @!P4 IMAD.MOV.U32 R0, RZ, RZ, 0x2000 ;  /* 0x00002000ff00c424 */ /* 0x002fe200078e00ff */
[----:B------:R-:W-:Y:S03]  /*5340*/  UMOV UR8, 0x0 ;  /* 0x0000000000087882 */ /* 0x000fe60000000000 */
[----:B------:R-:W1:Y:S01]  /*5350*/  @!P1 LDC R2, c[0x0][0xb0c] ;  /* 0x0002c300ff029b82 */ /* 0x000e620000000800 */
[----:B------:R-:W-:Y:S01]  /*5360*/  @!UP1 UIADD3 UR18, UPT, UPT, UR26, 0x20, URZ ;  /* 0x000000201a129890 */ /* 0x000fe2000fffe0ff */
[----:B------:R-:W-:Y:S01]  /*5370*/  @P3 SHF.R.U32.HI R26, RZ, 0x10, R21 ;  /* 0x00000010ff1a3819 */ /* 0x000fe20000011615 */
[----:B------:R-:W-:Y:S01]  /*5380*/  @!UP1 UIADD3 UR16, UPT, UPT, UR4, 0x2200, URZ ;  /* 0x0000220004109890 */ /* 0x000fe2000fffe0ff */
[----:B------:R-:W-:Y:S01]  /*5390*/  VIADD R28, R28, 0x1 ;  /* 0x000000011c1c7836 */ /* 0x000fe20000000000 */
[----:B------:R-:W-:Y:S01]  /*53a0*/  VOTEU.ALL UP1, P4 ;  /* 0x0000000000ff7886 */ /* 0x000fe20002020000 */
[----:B------:R-:W-:Y:S01]  /*53b0*/  UMOV UR9, 0x10000000 ;  /* 0x1000000000097882 */ /* 0x000fe20000000000 */
[----:B------:R-:W-:Y:S01]  /*53c0*/  UMOV UR19, UR27 ;  /* 0x0000001b00137c82 */ /* 0x000fe20008000000 */
[----:B------:R-:W-:Y:S01]  /*53d0*/  IMAD.U32 R9, RZ, RZ, UR5 ;  /* 0x00000005ff097e24 */ /* 0x000fe2000f8e00ff */
[----:B------:R-:W-:Y:S01]  /*53e0*/  UMOV UR20, UR60 ;  /* 0x0000003c00147c82 */ /* 0x000fe20008000000 */
[----:B------:R-:W-:Y:S01]  /*53f0*/  IMAD.U32 R8, RZ, RZ, UR6 ;  /* 0x00000006ff087e24 */ /* 0x000fe2000f8e00ff */
[----:B------:R-:W-:Y:S02]  /*5400*/  UPRMT UR5, UR37, 0x654, UR17 ;  /* 0x0000065425057896 */ /* 0x000fe40008000011 */
[----:B------:R-:W-:Y:S02]  /*5410*/  @!P4 R2UR UR7, R9 ;  /* 0x000000000907c2ca */ /* 0x000fe400000e0000 */
[----:B------:R-:W-:Y:S02]  /*5420*/  @!P4 R2UR UR6, R8 ;  /* 0x000000000806c2ca */ /* 0x000fe400000e0000 */
[----:B------:R-:W4:Y:S11]  /*5430*/  LDC.64 R8, c[0x0][0xb10] ;  /* 0x0002c400ff087b82 */ /* 0x000f360000000a00 */
[----:B------:R1:W-:Y:S01]  /*5440*/  @!UP1 UTMALDG.3D [UR16], [UR6], desc[UR8] ;  /* 0x00000810060095b4 */ /* 0x0003e20008011000 */
[----:B------:R5:W-:Y:S01]  /*5450*/  @!P4 SYNCS.ARRIVE.TRANS64.RED.A0TR RZ, [UR4+0x28], R0 ;  /* 0x00002800ffffc9a7 */ /* 0x000be20008300404 */
[C---:B----4-:R-:W-:Y:S01]  /*5460*/  @!P1 IMAD.HI.U32 R8, R11.reuse, R8, RZ ;  /* 0x000000080b089227 */ /* 0x050fe200078e00ff */
[----:B--2---:R-:W-:Y:S02]  /*5470*/  @!P1 ISETP.NE.AND P0, PT, R12, 0x1, PT ;  /* 0x000000010c00980c */ /* 0x004fe40003f05270 */
[----:B-1----:R-:W-:Y:S01]  /*5480*/  @!P1 ISETP.NE.AND P2, PT, R2, 0x1, PT ;  /* 0x000000010200980c */ /* 0x002fe20003f45270 */
[----:B------:R-:W-:Y:S01]  /*5490*/  SYNCS.ARRIVE.TRANS64.RED.A1T0 RZ, [UR5], RZ ;  /* 0x000000ffffff79a7 */ /* 0x000fe20008100405 */
[C---:B------:R-:W-:Y:S01]  /*54a0*/  @!P1 IMAD.HI.U32 R13, R10.reuse, R13, RZ ;  /* 0x0000000d0a0d9227 */ /* 0x040fe200078e00ff */
[----:B------:R-:W-:Y:S04]  /*54b0*/  @!P1 SHF.R.U32.HI R8, RZ, R9, R8 ;  /* 0x00000009ff089219 */ /* 0x000fe80000011608 */
[----:B------:R-:W-:Y:S01]  /*54c0*/  @!P1 SEL R8, R11, R8, !P2 ;  /* 0x000000080b089207 */ /* 0x000fe20005000000 */
[----:B------:R-:W1:Y:S01]  /*54d0*/  SYNCS.PHASECHK.TRANS64.TRYWAIT P5, [UR4+0x48], R14 ;  /* 0x0000480eff0075a7 */ /* 0x000e6200080a1104 */
[----:B-----5:R-:W2:Y:S02]  /*54e0*/  @!P1 LDC R0, c[0x0][0xb20] ;  /* 0x0002c800ff009b82 */ /* 0x020ea40000000800 */
[----:B--2---:R-:W-:Y:S04]  /*54f0*/  @!P1 SHF.R.U32.HI R0, RZ, R0, R13 ;  /* 0x00000000ff009219 */ /* 0x004fe8000001160d */
[----:B------:R-:W-:Y:S05]  /*5500*/  @!P1 SEL R9, R10, R0, !P0 ;  /* 0x000000000a099207 */ /* 0x000fea0004000000 */
[----:B------:R-:W-:Y:S02]  /*5510*/  @!P1 IMAD.IADD R0, R9, 0x1, -R8 ;  /* 0x0000000109009824 */ /* 0x000fe400078e0a08 */
[----:B------:R-:W-:Y:S02]  /*5520*/  @!P1 IMAD.IADD R8, R8, 0x1, -R9 ;  /* 0x0000000108089824 */ /* 0x000fe400078e0a09 */
[----:B------:R-:W-:Y:S02]  /*5530*/  @!P1 IMAD R11, R0, R2, R11 ;  /* 0x00000002000b9224 */ /* 0x000fe400078e020b */
[----:B------:R-:W-:Y:S01]  /*5540*/  @!P1 IMAD R10, R8, R12, R10 ;  /* 0x0000000c080a9224 */ /* 0x000fe200078e020a */
[----:B-1----:R-:W-:Y:S06]  /*5550*/  @!P5 BRA `(.L_x_92) ;  /* 0x000000400084d947 */ /* 0x002fec0003800000 */
.L_x_171:
[----:B------:R-:W-:Y:S01]  /*5560*/  @!P4 IADD3 R2, P0, PT, R30, 0x580, RZ ;  /* 0x000005801e02c810 */ /* 0x000fe20007f1e0ff */
[----:B------:R-:W-:Y:S01]  /*5570*/  VOTEU.ALL UP1, P4 ;  /* 0x0000000000ff7886 */ /* 0x000fe20002020000 */
[----:B------:R-:W-:Y:S01]  /*5580*/  UMOV UR18, 0x0 ;  /* 0x0000000000127882 */ /* 0x000fe20000000000 */
[----:B------:R-:W-:Y:S01]  /*5590*/  UMOV UR19, 0x10000000 ;  /* 0x1000000000137882 */ /* 0x000fe20000000000 */
[----:B------:R-:W-:Y:S01]  /*55a0*/  @!P4 R2UR UR6, R2 ;  /* 0x000000000206c2ca */ /* 0x000fe200000e0000 */
[----:B-1----:R-:W-:Y:S01]  /*55b0*/  @!P4 IMAD.X R0, RZ, RZ, R31, P0 ;  /* 0x000000ffff00c224 */ /* 0x002fe200000e061f */
[----:B------:R-:W-:Y:S01]  /*55c0*/  @!UP1 UIADD3 UR10, UPT, UPT, UR26, 0x40, URZ ;  /* 0x000000401a0a9890 */ /* 0x000fe2000fffe0ff */
[----:B------:R-:W-:Y:S01]  /*55d0*/  ISETP.NE.AND P0, PT, R28, 0x2, PT ;  /* 0x000000021c00780c */ /* 0x000fe20003f05270 */
[----:B------:R-:W-:Y:S01]  /*55e0*/  @!UP1 UIADD3 UR8, UPT, UPT, UR4, 0x4200, URZ ;  /* 0x0000420004089890 */ /* 0x000fe2000fffe0ff */
[----:B------:R-:W-:Y:S01]  /*55f0*/  LOP3.LUT R29, R29, 0x1, RZ, 0x3c, !PT ;  /* 0x000000011d1d7812 */ /* 0x000fe200078e3cff */
[----:B------:R-:W-:Y:S01]  /*5600*/  @!UP1 UIADD3 UR9, UPT, UPT, UR4, 0x30, URZ ;  /* 0x0000003004099890 */ /* 0x000fe2000fffe0ff */
[----:B------:R-:W-:Y:S01]  /*5610*/  @!P4 R2UR UR5, R0 ;  /* 0x000000000005c2ca */ /* 0x000fe200000e0000 */
[----:B------:R-:W-:Y:S01]  /*5620*/  VOTEU.ALL UP1, P4 ;  /* 0x0000000000ff7886 */ /* 0x000fe20002020000 */
[----:B------:R-:W-:Y:S01]  /*5630*/  UMOV UR11, UR27 ;  /* 0x0000001b000b7c82 */ /* 0x000fe20008000000 */
[----:B------:R-:W-:Y:S01]  /*5640*/  UMOV UR12, UR60 ;  /* 0x0000003c000c7c82 */ /* 0x000fe20008000000 */
[----:B------:R-:W-:Y:S01]  /*5650*/  @P3 R2UR UR60, R26 ;  /* 0x000000001a3c32ca */ /* 0x000fe200000e0000 */
[----:B------:R-:W-:Y:S01]  /*5660*/  IMAD.IADD R15, R10, 0x1, R90 ;  /* 0x000000010a0f7824 */ /* 0x000fe200078e025a */
[----:B------:R-:W-:Y:S01]  /*5670*/  SEL R0, RZ, 0x1, P0 ;  /* 0x00000001ff007807 */ /* 0x000fe20000000000 */
[----:B------:R-:W-:Y:S01]  /*5680*/  IMAD.U32 R8, RZ, RZ, UR6 ;  /* 0x00000006ff087e24 */ /* 0x000fe2000f8e00ff */
[----:B------:R-:W-:Y:S01]  /*5690*/  SEL R28, R28, RZ, P0 ;  /* 0x000000ff1c1c7207 */ /* 0x000fe20000000000 */
[----:B------:R-:W-:Y:S01]  /*56a0*/  IMAD.IADD R14, R11, 0x1, R91 ;  /* 0x000000010b0e7824 */ /* 0x000fe200078e025b */
[----:B------:R-:W-:Y:S02]  /*56b0*/  LOP3.LUT R27, R27, R0, RZ, 0x3c, !PT ;  /* 0x000000001b1b7212 */ /* 0x000fe400078e3cff */
[----:B------:R-:W-:Y:S01]  /*56c0*/  @!P4 R2UR UR6, R8 ;  /* 0x000000000806c2ca */ /* 0x000fe200000e0000 */
[----:B------:R-:W-:Y:S05]  /*56d0*/  IMAD.U32 R9, RZ, RZ, UR5 ;  /* 0x00000005ff097e24 */ /* 0x000fea000f8e00ff */
[----:B------:R-:W-:Y:S11]  /*56e0*/  @!P4 R2UR UR7, R9 ;  /* 0x000000000907c2ca */ /* 0x000ff600000e0000 */
[----:B------:R-:W-:Y:S02]  /*56f0*/  @!UPT UIADD3 URZ, UPT, UPT, URZ, URZ, URZ ;  /* 0x000000fffffff290 */ /* 0x000fe4000fffe0ff */
[----:B------:R4:W-:Y:S01]  /*5700*/  @!UP1 UTMALDG.3D [UR8], [UR6], desc[UR18] ;  /* 0x00001208060095b4 */ /* 0x0009e20008011000 */
[----:B------:R4:W-:Y:S01]  /*5710*/  @!P4 SYNCS.ARRIVE.TRANS64.RED.A0TR RZ, [UR4+0x30], R25 ;  /* 0x00003019ffffc9a7 */ /* 0x0009e20008300404 */
[----:B------:R-:W-:Y:S01]  /*5720*/  UPLOP3.LUT UP1, UPT, UPT, UPT, UPT, 0x80, 0x8 ;  /* 0x000000000008789c */ /* 0x000fe20003f2f070 */
[----:B------:R-:W-:Y:S01]  /*5730*/  SYNCS.ARRIVE.TRANS64.RED.A1T0 RZ, [UR13], RZ ;  /* 0x000000ffffff79a7 */ /* 0x000fe2000810040d */
[----:B------:R-:W-:Y:S09]  /*5740*/  @P3 BRA `(.L_x_93) ;  /* 0xfffffff000f83947 */ /* 0x000ff2000383ffff */
[----:B------:R-:W-:-:S04]  /*5750*/  SHF.L.U32 R2, R29, 0x1f, RZ ;  /* 0x0000001f1d027819 */ /* 0x000fc800000006ff */
[----:B------:R-:W1:Y:S02]  /*5760*/  SYNCS.PHASECHK.TRANS64.TRYWAIT P0, [UR4+0x38], R2 ;  /* 0x00003802ff0075a7 */ /* 0x000e640008001104 */
[----:B-1----:R-:W-:Y:S05]  /*5770*/  @!P0 BRA `(.L_x_94) ;  /* 0x0000004000148947 */ /* 0x002fea0003800000 */
.L_x_173:
[----:B------:R-:W2:Y:S02]  /*5780*/  SYNCS.PHASECHK.TRANS64.TRYWAIT P0, [UR4+0x40], R2 ;  /* 0x00004002ff0075a7 */ /* 0x000ea40008001104 */
[----:B--2---:R-:W-:Y:S05]  /*5790*/  @!P0 BRA `(.L_x_95) ;  /* 0x0000004000248947 */ /* 0x004fea0003800000 */
.L_x_175:
[----:B-1----:R-:W-:-:S07]  /*57a0*/  MOV R0, UR4 ;  /* 0x0000000400007c02 */ /* 0x002fce0008000f00 */
.L_x_96:
[----:B-1----:R-:W-:-:S04]  /*57b0*/  SHF.L.U32 R2, R29, 0x1f, RZ ;  /* 0x0000001f1d027819 */ /* 0x002fc800000006ff */
[----:B------:R1:W2:Y:S03]  /*57c0*/  SYNCS.PHASECHK.TRANS64.TRYWAIT P0, [R0+URZ+0x48], R2 ;  /* 0x00004802000075a7 */ /* 0x0002a600080011ff */
[----:B--2---:R-:W-:Y:S05]  /*57d0*/  @!P0 NANOSLEEP.SYNCS 0x989680 ;  /* 0x009896800000895d */ /* 0x004fea0003900000 */
[----:B------:R-:W2:Y:S02]  /*57e0*/  @!P0 SYNCS.PHASECHK.TRANS64 P0, [R0+URZ+0x48], R2 ;  /* 0x00004802000085a7 */ /* 0x000ea400080010ff */
[----:B--2-4-:R-:W-:Y:S05]  /*57f0*/  @P0 EXIT ;  /* 0x000000000000094d */ /* 0x014fea0003800000 */
[----:B------:R-:W-:Y:S05]  /*5800*/  BRA `(.L_x_96) ;  /* 0xfffffffc00e87947 */ /* 0x000fea000383ffff */
.L_x_83:
[----:B------:R-:W-:-:S06]  /*5810*/  UISETP.GE.AND UP1, UPT, UR10, 0x4, UPT ;  /* 0x000000040a00788c */ /* 0x000fcc000bf26270 */
[----:B------:R-:W-:-:S13]  /*5820*/  PLOP3.LUT P0, PT, PT, PT, UP1, 0x80, 0x8 ;  /* 0x000000000008781c */ /* 0x000fda0003f0f018 */
[----:B------:R-:W-:Y:S05]  /*5830*/  @!P0 EXIT ;  /* 0x000000000000894d */ /* 0x000fea0003800000 */
[----:B------:R-:W-:Y:S01]  /*5840*/  BAR.SYNC.DEFER_BLOCKING 0x6, 0xa0 ;  /* 0x0182800000007b1d */ /* 0x000fe20000010000 */
[C---:B------:R-:W-:Y:S01]  /*5850*/  IMAD.SHL.U32 R2, R105.reuse, 0x20, RZ ;  /* 0x0000002069027824 */ /* 0x040fe200078e00ff */
[C---:B------:R-:W-:Y:S01]  /*5860*/  SHF.L.U32 R36, R105.reuse, 0x10, RZ ;  /* 0x0000001069247819 */ /* 0x040fe200000006ff */
[C---:B------:R-:W-:Y:S01]  /*5870*/  IMAD.SHL.U32 R104, R105.reuse, 0x4, RZ ;  /* 0x0000000469687824 */ /* 0x040fe200078e00ff */
[C---:B------:R-:W-:Y:S01]  /*5880*/  LOP3.LUT R106, R105.reuse, 0x60, RZ, 0xc0, !PT ;  /* 0x00000060696a7812 */ /* 0x040fe200078ec0ff */
[----:B------:R-:W-:Y:S01]  /*5890*/  HFMA2 R101, -RZ, RZ, 0, 5.9604644775390625e-08 ;  /* 0x00000001ff657431 */ /* 0x000fe200000001ff */
[----:B------:R-:W-:Y:S02]  /*58a0*/  UMOV UR36, 0x400 ;  /* 0x0000040000247882 */ /* 0x000fe40000000000 */
[----:B------:R-:W1:Y:S01]  /*58b0*/  LDC R95, c[0x0][0x370] ;  /* 0x0000dc00ff5f7b82 */ /* 0x000e620000000800 */
[----:B------:R-:W-:Y:S01]  /*58c0*/  ULEA UR36, UR37, UR36, 0x18 ;  /* 0x0000002425247291 */ /* 0x000fe2000f8ec0ff */
[----:B------:R-:W-:Y:S01]  /*58d0*/  LOP3.LUT R3, R2, 0xc0, RZ, 0xc0, !PT ;  /* 0x000000c002037812 */ /* 0x000fe200078ec0ff */
[----:B------:R-:W-:Y:S01]  /*58e0*/  HFMA2 R99, -RZ, RZ, 0, 0 ;  /* 0x00000000ff637431 */ /* 0x000fe200000001ff */
[----:B------:R-:W-:Y:S01]  /*58f0*/  LOP3.LUT R103, R105, 0x2, RZ, 0xc0, !PT ;  /* 0x0000000269677812 */ /* 0x000fe200078ec0ff */
[----:B------:R-:W-:Y:S01]  /*5900*/  UIADD3 UR4, UPT, UPT, UR36, 0x200, URZ ;  /* 0x0000020024047890 */ /* 0x000fe2000fffe0ff */
[----:B------:R-:W-:Y:S01]  /*5910*/  LOP3.LUT R104, R3, 0x18, R104, 0xf8, !PT ;  /* 0x0000001803687812 */ /* 0x000fe200078ef868 */
[----:B------:R-:W-:Y:S01]  /*5920*/  IMAD.MOV.U32 R48, RZ, RZ, RZ ;  /* 0x000000ffff307224 */ /* 0x000fe200078e00ff */
[----:B------:R-:W2:Y:S01]  /*5930*/  LDC R43, c[0x0][0xb0c] ;  /* 0x0002c300ff2b7b82 */ /* 0x000ea20000000800 */
[----:B------:R-:W-:Y:S01]  /*5940*/  LOP3.LUT R36, R36, 0x600000, RZ, 0xc0, !PT ;  /* 0x0060000024247812 */ /* 0x000fe200078ec0ff */
[----:B------:R-:W-:Y:S01]  /*5950*/  IMAD.MOV.U32 R109, RZ, RZ, RZ ;  /* 0x000000ffff6d7224 */ /* 0x000fe200078e00ff */
[----:B------:R-:W-:Y:S01]  /*5960*/  LOP3.LUT R104, R104, 0xf20, R2, 0xf8, !PT ;  /* 0x00000f2068687812 */ /* 0x000fe200078ef802 */
[----:B------:R-:W-:Y:S01]  /*5970*/  IMAD.U32 R97, RZ, RZ, UR4 ;  /* 0x00000004ff617e24 */ /* 0x000fe2000f8e00ff */
[----:B------:R-:W-:Y:S01]  /*5980*/  LOP3.LUT R105, R105, 0x4, RZ, 0xc0, !PT ;  /* 0x0000000469697812 */ /* 0x000fe200078ec0ff */
[----:B------:R-:W3:Y:S01]  /*5990*/  LDCU.64 UR48, c[0x0][0x348] ;  /* 0x00006900ff3077ac */ /* 0x000ee20008000a00 */
[----:B------:R-:W-:Y:S01]  /*59a0*/  MOV R100, RZ ;  /* 0x000000ff00647202 */ /* 0x000fe20000000f00 */
[----:B------:R-:W4:Y:S01]  /*59b0*/  LDC R93, c[0x0][0xb20] ;  /* 0x0002c800ff5d7b82 */ /* 0x000f220000000800 */
[----:B------:R-:W3:Y:S01]  /*59c0*/  LDS R0, [UR36+0x110] ;  /* 0x00011024ff007984 */ /* 0x000ee20008000800 */
[----:B------:R-:W-:Y:S01]  /*59d0*/  IMAD R104, R104, 0x2, R97 ;  /* 0x0000000268687824 */ /* 0x000fe200078e0261 */
[----:B------:R-:W1:Y:S03]  /*59e0*/  LDCU.64 UR44, c[0x0][0x888] ;  /* 0x00011100ff2c77ac */ /* 0x000e660008000a00 */
[--C-:B------:R-:W-:Y:S01]  /*59f0*/  IMAD R103, R103, -0x10, R104.reuse ;  /* 0xfffffff067677824 */ /* 0x100fe200078e0268 */
[----:B------:R-:W1:Y:S01]  /*5a00*/  LDCU.64 UR46, c[0x0][0x890] ;  /* 0x00011200ff2e77ac */ /* 0x000e620008000a00 */
[----:B------:R-:W1:Y:S01]  /*5a10*/  LDC R42, c[0x0][0xb30] ;  /* 0x0002cc00ff2a7b82 */ /* 0x000e620000000800 */
[----:B------:R-:W-:Y:S01]  /*5a20*/  IMAD R102, R105, -0x10, R104 ;  /* 0xfffffff069667824 */ /* 0x000fe200078e0268 */
[----:B------:R-:W-:Y:S01]  /*5a30*/  UMOV UR39, URZ ;  /* 0x000000ff00277c82 */ /* 0x000fe20008000000 */
[----:B------:R-:W-:-:S05]  /*5a40*/  UMOV UR38, URZ ;  /* 0x000000ff00267c82 */ /* 0x000fca0008000000 */
[----:B------:R-:W1:Y:S08]  /*5a50*/  LDC.64 R88, c[0x0][0xb10] ;  /* 0x0002c400ff587b82 */ /* 0x000e700000000a00 */
[----:B------:R-:W1:Y:S08]  /*5a60*/  LDC.64 R40, c[0x0][0xb18] ;  /* 0x0002c600ff287b82 */ /* 0x000e700000000a00 */
[----:B------:R-:W1:Y:S08]  /*5a70*/  LDC.64 R38, c[0x0][0xb28] ;  /* 0x0002ca00ff267b82 */ /* 0x000e700000000a00 */
[----:B------:R-:W1:Y:S01]  /*5a80*/  LDC.64 R86, c[0x0][0x8b0] ;  /* 0x00022c00ff567b82 */ /* 0x000e620000000a00 */
[----:B---3--:R-:W-:-:S07]  /*5a90*/  IMAD.IADD R36, R0, 0x1, R36 ;  /* 0x0000000100247824 */ /* 0x008fce00078e0224 */
[----:B------:R-:W3:Y:S08]  /*5aa0*/  LDC.64 R84, c[0x0][0x8a8] ;  /* 0x00022a00ff547b82 */ /* 0x000ef00000000a00 */
[----:B--2-4-:R-:W1:Y:S02]  /*5ab0*/  LDC R94, c[0x0][0x374] ;  /* 0x0000dd00ff5e7b82 */ /* 0x014e640000000800 */
.L_x_133:
[----:B------:R-:W-:Y:S02]  /*5ac0*/  LEA R0, R109, UR36, 0x3 ;  /* 0x000000246d007c11 */ /* 0x000fe4000f8e18ff */
[----:B------:R-:W-:Y:S02]  /*5ad0*/  SHF.L.U32 R2, R99, 0x1f, RZ ;  /* 0x0000001f63027819 */ /* 0x000fe400000006ff */
[----:B-1----:R-:W-:Y:S02]  /*5ae0*/  LEA R16, R109, UR36, 0x4 ;  /* 0x000000246d107c11 */ /* 0x002fe4000f8e20ff */
[----:B------:R-:W2:Y:S02]  /*5af0*/  SYNCS.PHASECHK.TRANS64.TRYWAIT P0, [R0+URZ+0x60], R2 ;  /* 0x00006002000075a7 */ /* 0x000ea400080011ff */
[----:B--23--:R-:W-:Y:S05]  /*5b00*/  @!P0 BRA `(.L_x_97) ;  /* 0x0000003c00608947 */ /* 0x00cfea0003800000 */
.L_x_176:
[----:B------:R-:W4:Y:S01]  /*5b10*/  LDC.64 R10, c[0x0][0xb10] ;  /* 0x0002c400ff0a7b82 */ /* 0x000f220000000a00 */
[----:B------:R-:W3:Y:S01]  /*5b20*/  LDS.128 R16, [R16+0xf0] ;  /* 0x0000f00010107984 */ /* 0x000ee20000000c00 */
[----:B-1----:R-:W-:Y:S01]  /*5b30*/  ISETP.NE.AND P1, PT, R42, 0x1, PT ;  /* 0x000000012a00780c */ /* 0x002fe20003f25270 */
[----:B--2---:R-:W-:Y:S01]  /*5b40*/  VIADD R0, R0, 0x70 ;  /* 0x0000007000007836 */ /* 0x004fe20000000000 */
[----:B------:R-:W-:Y:S04]  /*5b50*/  ISETP.GE.AND P0, PT, R37, 0x1, PT ;  /* 0x000000012500780c */ /* 0x000fe80003f06270 */
[----:B------:R-:W1:Y:S01]  /*5b60*/  LDC.64 R8, c[0x0][0xb18] ;  /* 0x0002c600ff087b82 */ /* 0x000e620000000a00 */
[----:B------:R-:W-:Y:S01]  /*5b70*/  PRMT R0, RZ, 0x654, R0 ;  /* 0x00000654ff007816 */ /* 0x000fe20000000000 */
[----:B------:R-:W-:Y:S01]  /*5b80*/  @!PT LDS RZ, [RZ] ;  /* 0x00000000fffff984 */ /* 0x000fe20000000800 */
[----:B------:R-:W-:Y:S01]  /*5b90*/  @!PT LDS RZ, [RZ] ;  /* 0x00000000fffff984 */ /* 0x000fe20000000800 */
[----:B------:R-:W-:Y:S01]  /*5ba0*/  @!PT LDS RZ, [RZ] ;  /* 0x00000000fffff984 */ /* 0x000fe20000000800 */
[----:B------:R-:W-:Y:S01]  /*5bb0*/  @!PT LDS RZ, [RZ] ;  /* 0x00000000fffff984 */ /* 0x000fe20000000800 */
[----:B------:R2:W-:Y:S06]  /*5bc0*/  MEMBAR.ALL.CTA ;  /* 0x0000000000007992 */ /* 0x0005ec0000008000 */
[----:B--2---:R-:W2:Y:S01]  /*5bd0*/  FENCE.VIEW.ASYNC.S ;  /* 0x00000000000073c6 */ /* 0x004ea20000000000 */
[----:B------:R-:W1:Y:S08]  /*5be0*/  @!P1 LDC R12, c[0x0][0xb20] ;  /* 0x0002c800ff0c9b82 */ /* 0x000e700000000800 */
[----:B------:R-:W1:Y:S01]  /*5bf0*/  @!P1 LDC R7, c[0x0][0xb0c] ;  /* 0x0002c300ff079b82 */ /* 0x000e620000000800 */
[----:B--2---:R2:W-:Y:S01]  /*5c00*/  SYNCS.ARRIVE.TRANS64.RED.A1T0 RZ, [R0+URZ], RZ ;  /* 0x000000ff00ff79a7 */ /* 0x0045e200081004ff */
[----:B---3--:R-:W-:Y:S04]  /*5c10*/  LOP3.LUT P4, RZ, R18, 0x1, RZ, 0xc0, !PT ;  /* 0x0000000112ff7812 */ /* 0x008fe8000788c0ff */
[----:B------:R-:W-:Y:S09]  /*5c20*/  P2R R107, PR, RZ, 0x10 ;  /* 0x00000010ff6b7803 */ /* 0x000ff20000000000 */
[----:B------:R-:W-:Y:S02]  /*5c30*/  @P4 MOV R45, R16 ;  /* 0x00000010002d4202 */ /* 0x000fe40000000f00 */
[----:B------:R-:W-:Y:S01]  /*5c40*/  @P4 LOP3.LUT R44, R17, 0xffff, RZ, 0xc0, !PT ;  /* 0x0000ffff112c4812 */ /* 0x000fe200078ec0ff */
[----:B--2-4-:R-:W-:Y:S06]  /*5c50*/  @!P0 BRA `(.L_x_98) ;  /* 0x0000000000a48947 */ /* 0x014fec0003800000 */
[----:B------:R-:W-:Y:S01]  /*5c60*/  IMAD.HI.U32 R0, R94, R41, RZ ;  /* 0x000000295e007227 */ /* 0x000fe200078e00ff */
[----:B------:R-:W-:Y:S02]  /*5c70*/  ISETP.NE.AND P0, PT, R40, 0x1, PT ;  /* 0x000000012800780c */ /* 0x000fe40003f05270 */
[----:B------:R-:W-:Y:S01]  /*5c80*/  ISETP.NE.AND P2, PT, R37, 0x1, PT ;  /* 0x000000012500780c */ /* 0x000fe20003f45270 */
[----:B------:R-:W-:Y:S01]  /*5c90*/  IMAD.HI.U32 R4, R95, R88, RZ ;  /* 0x000000585f047227 */ /* 0x000fe200078e00ff */
[----:B------:R-:W-:Y:S02]  /*5ca0*/  SHF.R.U32.HI R0, RZ, R93, R0 ;  /* 0x0000005dff007219 */ /* 0x000fe40000011600 */
[----:B------:R-:W-:Y:S01]  /*5cb0*/  ISETP.NE.AND P3, PT, R43, 0x1, PT ;  /* 0x000000012b00780c */ /* 0x000fe20003f65270 */
[----:B------:R-:W-:Y:S01]  /*5cc0*/  IMAD.HI.U32 R6, R44, R41, RZ ;  /* 0x000000292c067227 */ /* 0x000fe200078e00ff */
[-C--:B------:R-:W-:Y:S02]  /*5cd0*/  SHF.R.U32.HI R4, RZ, R89.reuse, R4 ;  /* 0x00000059ff047219 */ /* 0x080fe40000011604 */
[----:B------:R-:W-:Y:S01]  /*5ce0*/  SEL R0, R94, R0, !P0 ;  /* 0x000000005e007207 */ /* 0x000fe20004000000 */
[----:B------:R-:W-:Y:S01]  /*5cf0*/  IMAD.HI.U32 R5, R45, R88, RZ ;  /* 0x000000582d057227 */ /* 0x000fe200078e00ff */
[----:B------:R-:W-:Y:S03]  /*5d00*/  SEL R4, R95, R4, !P3 ;  /* 0x000000045f047207 */ /* 0x000fe60005800000 */
[-C--:B------:R-:W-:Y:S01]  /*5d10*/  IMAD.HI.U32 R3, R0, R38.reuse, RZ ;  /* 0x0000002600037227 */ /* 0x080fe200078e00ff */
[----:B------:R-:W-:Y:S03]  /*5d20*/  SHF.R.U32.HI R5, RZ, R89, R5 ;  /* 0x00000059ff057219 */ /* 0x000fe60000011605 */
[----:B------:R-:W-:Y:S01]  /*5d30*/  IMAD.HI.U32 R2, R4, R38, RZ ;  /* 0x0000002604027227 */ /* 0x000fe200078e00ff */
[----:B------:R-:W-:Y:S02]  /*5d40*/  @P2 SHF.R.U32.HI R0, RZ, R39, R3 ;  /* 0x00000027ff002219 */ /* 0x000fe40000011603 */
[----:B------:R-:W-:Y:S02]  /*5d50*/  SHF.R.U32.HI R3, RZ, R93, R6 ;  /* 0x0000005dff037219 */ /* 0x000fe40000011606 */
[----:B------:R-:W-:Y:S01]  /*5d60*/  @P2 SHF.R.U32.HI R4, RZ, R39, R2 ;  /* 0x00000027ff042219 */ /* 0x000fe20000011602 */
[----:B------:R-:W-:Y:S01]  /*5d70*/  IMAD R0, R37, R0, RZ ;  /* 0x0000000025007224 */ /* 0x000fe200078e02ff */
[----:B------:R-:W-:Y:S02]  /*5d80*/  SEL R3, R44, R3, !P0 ;  /* 0x000000032c037207 */ /* 0x000fe40004000000 */
[----:B------:R-:W-:Y:S01]  /*5d90*/  SEL R2, R45, R5, !P3 ;  /* 0x000000052d027207 */ /* 0x000fe20005800000 */
[----:B------:R-:W-:Y:S01]  /*5da0*/  IMAD R5, R37, R4, RZ ;  /* 0x0000000425057224 */ /* 0x000fe200078e02ff */
[C---:B------:R-:W-:Y:S01]  /*5db0*/  ISETP.GE.AND P0, PT, R3.reuse, R0, PT ;  /* 0x000000000300720c */ /* 0x040fe20003f06270 */
[C---:B------:R-:W-:Y:S03]  /*5dc0*/  IMAD.HI.U32 R0, R3.reuse, R38, RZ ;  /* 0x0000002603007227 */ /* 0x040fe600078e00ff */
[C---:B------:R-:W-:Y:S02]  /*5dd0*/  ISETP.GE.OR P0, PT, R2.reuse, R5, P0 ;  /* 0x000000050200720c */ /* 0x040fe40000706670 */
[----:B------:R-:W-:Y:S04]  /*5de0*/  SHF.R.U32.HI R0, RZ, R39, R0 ;  /* 0x00000027ff007219 */ /* 0x000fe80000011600 */
        /* <DEDUP_REMOVED lines=15> */
[----:B------:R-:W-:Y:S07]  /*5ee0*/  IMAD R44, R3, R40, R44 ;  /* 0x00000028032c7224 */ /* 0x000fee00078e022c */
.L_x_98:
[----:B-1----:R-:W-:Y:S01]  /*5ef0*/  @!P1 ISETP.NE.AND P0, PT, R8, 0x1, PT ;  /* 0x000000010800980c */ /* 0x002fe20003f05270 */
[----:B------:R-:W-:Y:S01]  /*5f00*/  @!P1 IMAD.HI.U32 R2, R44, R9, RZ ;  /* 0x000000092c029227 */ /* 0x000fe200078e00ff */
[----:B------:R-:W-:Y:S01]  /*5f10*/  R2UR UR5, R14 ;  /* 0x000000000e0572ca */ /* 0x000fe200000e0000 */
[----:B------:R-:W-:Y:S01]  /*5f20*/  BSSY.RECONVERGENT B6, `(.L_x_99) ;  /* 0x0000031000067945 */ /* 0x000fe20003800200 */
[----:B------:R-:W-:Y:S01]  /*5f30*/  R2UR UR4, R15 ;  /* 0x000000000f0472ca */ /* 0x000fe200000e0000 */
[----:B------:R-:W-:Y:S01]  /*5f40*/  @!P1 IMAD.HI.U32 R0, R45, R10, RZ ;  /* 0x0000000a2d009227 */ /* 0x000fe200078e00ff */
[----:B------:R-:W-:Y:S02]  /*5f50*/  @!P1 SHF.R.U32.HI R2, RZ, R12, R2 ;  /* 0x0000000cff029219 */ /* 0x000fe40000011602 */
[----:B------:R-:W-:Y:S01]  /*5f60*/  @!P1 ISETP.NE.AND P2, PT, R7, 0x1, PT ;  /* 0x000000010700980c */ /* 0x000fe20003f45270 */
[----:B------:R-:W-:Y:S01]  /*5f70*/  VIADD R109, R109, 0x1 ;  /* 0x000000016d6d7836 */ /* 0x000fe20000000000 */
[----:B------:R-:W-:Y:S02]  /*5f80*/  @!P1 SEL R2, R44, R2, !P0 ;  /* 0x000000022c029207 */ /* 0x000fe40004000000 */
[----:B------:R-:W-:Y:S02]  /*5f90*/  @!P1 SHF.R.U32.HI R0, RZ, R11, R0 ;  /* 0x0000000bff009219 */ /* 0x000fe40000011600 */
[----:B------:R-:W-:Y:S01]  /*5fa0*/  LOP3.LUT P0, RZ, R97, 0x1b0, RZ, 0xc0, !PT ;  /* 0x000001b061ff7812 */ /* 0x000fe2000780c0ff */
[----:B------:R-:W-:Y:S01]  /*5fb0*/  USHF.L.U32 UR42, UR5, 0x7, URZ ;  /* 0x00000007052a7899 */ /* 0x000fe200080006ff */
[----:B------:R-:W-:Y:S01]  /*5fc0*/  @!P1 SEL R3, R45, R0, !P2 ;  /* 0x000000002d039207 */ /* 0x000fe20005000000 */
[----:B------:R-:W-:Y:S01]  /*5fd0*/  UIMAD UR41, UR4, 0x60, URZ ;  /* 0x00000060042978a4 */ /* 0x000fe2000f8e02ff */
[----:B------:R-:W-:Y:S03]  /*5fe0*/  @P4 SHF.R.U32.HI R98, RZ, 0x10, R17 ;  /* 0x00000010ff624819 */ /* 0x000fe60000011611 */
[----:B------:R-:W-:Y:S02]  /*5ff0*/  @!P1 IMAD.IADD R0, R2, 0x1, -R3 ;  /* 0x0000000102009824 */ /* 0x000fe400078e0a03 */
[----:B------:R-:W-:Y:S02]  /*6000*/  @!P1 IMAD.IADD R2, R3, 0x1, -R2 ;  /* 0x0000000103029824 */ /* 0x000fe400078e0a02 */
[----:B------:R-:W-:Y:S02]  /*6010*/  @!P1 IMAD R45, R0, R7, R45 ;  /* 0x00000007002d9224 */ /* 0x000fe400078e022d */
[----:B------:R-:W-:Y:S01]  /*6020*/  @!P1 IMAD R44, R2, R8, R44 ;  /* 0x00000008022c9224 */ /* 0x000fe200078e022c */
[----:B------:R-:W-:Y:S06]  /*6030*/  @!P0 BRA `(.L_x_100) ;  /* 0x00000000007c8947 */ /* 0x000fec0003800000 */
[----:B------:R-:W1:Y:S01]  /*6040*/  LDCU.64 UR8, c[0x4][0x80] ;  /* 0x01001000ff0877ac */ /* 0x000e620008000a00 */
[----:B------:R-:W-:Y:S01]  /*6050*/  MOV R2, 0x0 ;  /* 0x0000000000027802 */ /* 0x000fe20000000f00 */
[----:B------:R-:W-:Y:S02]  /*6060*/  HFMA2 R12, -RZ, RZ, 0, 5.9604644775390625e-08 ;  /* 0x00000001ff0c7431 */ /* 0x000fe400000001ff */
[----:B------:R-:W-:Y:S01]  /*6070*/  IMAD.MOV.U32 R8, RZ, RZ, 0x70 ;  /* 0x00000070ff087424 */ /* 0x000fe200078e00ff */
[----:B------:R2:W3:Y:S01]  /*6080*/  LDC.64 R14, c[0x4][R2] ;  /* 0x01000000020e7b82 */ /* 0x0004e20000000a00 */
[----:B------:R-:W4:Y:S01]  /*6090*/  LDCU.64 UR6, c[0x4][0x88] ;  /* 0x01001100ff0677ac */ /* 0x000f220008000a00 */
[----:B------:R-:W-:Y:S01]  /*60a0*/  IMAD.MOV.U32 R13, RZ, RZ, RZ ;  /* 0x000000ffff0d7224 */ /* 0x000fe200078e00ff */
[----:B------:R-:W2:Y:S01]  /*60b0*/  LDCU.64 UR4, c[0x4][0x8] ;  /* 0x01000100ff0477ac */ /* 0x000ea20008000a00 */
[----:B-1----:R-:W-:Y:S01]  /*60c0*/  MOV R5, UR9 ;  /* 0x0000000900057c02 */ /* 0x002fe20008000f00 */
[----:B------:R-:W-:Y:S01]  /*60d0*/  IMAD.U32 R4, RZ, RZ, UR8 ;  /* 0x00000008ff047e24 */ /* 0x000fe2000f8e00ff */
[----:B----4-:R-:W-:Y:S01]  /*60e0*/  MOV R7, UR7 ;  /* 0x0000000700077c02 */ /* 0x010fe20008000f00 */
[----:B------:R-:W-:Y:S01]  /*60f0*/  IMAD.U32 R6, RZ, RZ, UR6 ;  /* 0x00000006ff067e24 */ /* 0x000fe2000f8e00ff */
[----:B--2---:R-:W-:Y:S01]  /*6100*/  MOV R11, UR5 ;  /* 0x00000005000b7c02 */ /* 0x004fe20008000f00 */
[----:B------:R-:W-:Y:S02]  /*6110*/  IMAD.U32 R10, RZ, RZ, UR4 ;  /* 0x00000004ff0a7e24 */ /* 0x000fe4000f8e00ff */
[----:B------:R-:W-:Y:S07]  /*6120*/  LEPC R20, `(.L_x_101) ;  /* 0x000000001014794e */ /* 0x000fee0000000000 */
[----:B---3-5:R-:W-:Y:S05]  /*6130*/  CALL.ABS.NOINC R14 ;  /* 0x000000000e007343 */ /* 0x028fea0003c00000 */
.L_x_101:
[----:B------:R-:W1:Y:S01]  /*6140*/  LDCU.64 UR8, c[0x4][0x80] ;  /* 0x01001000ff0877ac */ /* 0x000e620008000a00 */
[----:B------:R-:W2:Y:S01]  /*6150*/  LDC.64 R2, c[0x4][R2] ;  /* 0x0100000002027b82 */ /* 0x000ea20000000a00 */
[----:B------:R-:W-:Y:S02]  /*6160*/  HFMA2 R12, -RZ, RZ, 0, 5.9604644775390625e-08 ;  /* 0x00000001ff0c7431 */ /* 0x000fe400000001ff */
[----:B------:R-:W-:Y:S02]  /*6170*/  IMAD.MOV.U32 R8, RZ, RZ, 0x70 ;  /* 0x00000070ff087424 */ /* 0x000fe400078e00ff */
[----:B------:R-:W-:Y:S01]  /*6180*/  IMAD.MOV.U32 R13, RZ, RZ, RZ ;  /* 0x000000ffff0d7224 */ /* 0x000fe200078e00ff */
[----:B------:R-:W3:Y:S01]  /*6190*/  LDCU.64 UR6, c[0x4][0x88] ;  /* 0x01001100ff0677ac */ /* 0x000ee20008000a00 */
[----:B------:R-:W4:Y:S01]  /*61a0*/  LDCU.64 UR4, c[0x4][0x8] ;  /* 0x01000100ff0477ac */ /* 0x000f220008000a00 */
[----:B-1----:R-:W-:Y:S02]  /*61b0*/  MOV R4, UR8 ;  /* 0x0000000800047c02 */ /* 0x002fe40008000f00 */
[----:B------:R-:W-:Y:S02]  /*61c0*/  MOV R5, UR9 ;  /* 0x0000000900057c02 */ /* 0x000fe40008000f00 */
[----:B---3--:R-:W-:Y:S01]  /*61d0*/  MOV R7, UR7 ;  /* 0x0000000700077c02 */ /* 0x008fe20008000f00 */
[----:B------:R-:W-:Y:S01]  /*61e0*/  IMAD.U32 R6, RZ, RZ, UR6 ;  /* 0x00000006ff067e24 */ /* 0x000fe2000f8e00ff */
[----:B----4-:R-:W-:Y:S01]  /*61f0*/  MOV R11, UR5 ;  /* 0x00000005000b7c02 */ /* 0x010fe20008000f00 */
[----:B------:R-:W-:Y:S02]  /*6200*/  IMAD.U32 R10, RZ, RZ, UR4 ;  /* 0x00000004ff0a7e24 */ /* 0x000fe4000f8e00ff */
[----:B------:R-:W-:Y:S07]  /*6210*/  LEPC R20, `(.L_x_100) ;  /* 0x000000001014794e */ /* 0x000fee0000000000 */
[----:B--2---:R-:W-:Y:S05]  /*6220*/  CALL.ABS.NOINC R2 ;  /* 0x0000000002007343 */ /* 0x004fea0003c00000 */
.L_x_100:
[----:B------:R-:W-:Y:S05]  /*6230*/  BSYNC.RECONVERGENT B6 ;  /* 0x0000000000067941 */ /* 0x000fea0003800200 */
.L_x_99:
[----:B------:R-:W-:Y:S01]  /*6240*/  ISETP.NE.U32.AND P4, PT, R86, RZ, PT ;  /* 0x000000ff5600720c */ /* 0x000fe20003f85070 */
[----:B------:R-:W-:Y:S01]  /*6250*/  UISETP.NE.AND UP2, UPT, UR50, URZ, UPT ;  /* 0x000000ff3200728c */ /* 0x000fe2000bf45270 */
[----:B------:R-:W-:Y:S01]  /*6260*/  ISETP.NE.U32.AND P2, PT, RZ, UR44, PT ;  /* 0x0000002cff007c0c */ /* 0x000fe2000bf45070 */
[----:B------:R-:W-:Y:S01]  /*6270*/  UISETP.NE.U32.AND UP1, UPT, UR46, URZ, UPT ;  /* 0x000000ff2e00728c */ /* 0x000fe2000bf25070 */
[----:B------:R-:W-:Y:S01]  /*6280*/  ISETP.NE.AND.EX P4, PT, R87, RZ, PT, P4 ;  /* 0x000000ff5700720c */ /* 0x000fe20003f85340 */
[----:B------:R-:W-:Y:S01]  /*6290*/  UPLOP3.LUT UP0, UPT, UPT, UPT, UPT, 0x40, 0x4 ;  /* 0x000000000004789c */ /* 0x000fe20003f0e870 */
[----:B------:R-:W-:Y:S01]  /*62a0*/  ISETP.NE.AND.EX P2, PT, RZ, UR45, PT, P2 ;  /* 0x0000002dff007c0c */ /* 0x000fe2000bf45320 */
[----:B------:R-:W-:Y:S01]  /*62b0*/  UISETP.NE.AND.EX UP1, UPT, UR47, URZ, UPT, UP1 ;  /* 0x000000ff2f00728c */ /* 0x000fe2000bf25310 */
[----:B------:R-:W-:Y:S04]  /*62c0*/  PLOP3.LUT P1, PT, PT, PT, UP2, 0x80, 0x8 ;  /* 0x000000000008781c */ /* 0x000fe80003f2f028 */
[----:B------:R-:W-:Y:S06]  /*62d0*/  @UP2 UPLOP3.LUT UP0, UPT, UPT, UPT, UP1, 0x80, 0x8 ;  /* 0x000000000008289c */ /* 0x000fec0003f0f010 */
[----:B------:R-:W-:Y:S01]  /*62e0*/  PLOP3.LUT P0, PT, PT, PT, UP0, 0x80, 0x8 ;  /* 0x000000000008781c */ /* 0x000fe20003f0f008 */
[----:B------:R-:W-:Y:S01]  /*62f0*/  @!UPT UIADD3 URZ, UPT, UPT, URZ, URZ, URZ ;  /* 0x000000fffffff290 */ /* 0x000fe2000fffe0ff */
[----:B------:R-:W-:Y:S11]  /*6300*/  BRA.U !UP1, `(.L_x_102) ;  /* 0x0000000109387547 */ /* 0x000ff6000b800000 */
[----:B------:R-:W-:Y:S01]  /*6310*/  UISETP.NE.U32.AND UP0, UPT, UR44, URZ, UPT ;  /* 0x000000ff2c00728c */ /* 0x000fe2000bf05070 */
[----:B------:R-:W-:Y:S02]  /*6320*/  HFMA2 R0, -RZ, RZ, 0, 5.9604644775390625e-08 ;  /* 0x00000001ff007431 */ /* 0x000fe400000001ff */
[----:B------:R-:W-:Y:S01]  /*6330*/  IMAD.MOV.U32 R92, RZ, RZ, 0x1 ;  /* 0x00000001ff5c7424 */ /* 0x000fe200078e00ff */
[----:B------:R-:W-:Y:S06]  /*6340*/  UISETP.NE.AND.EX UP0, UPT, UR45, URZ, UPT, UP0 ;  /* 0x000000ff2d00728c */ /* 0x000fec000bf05300 */
[----:B------:R-:W-:Y:S05]  /*6350*/  PLOP3.LUT P3, PT, PT, PT, UP0, 0x80, 0x8 ;  /* 0x000000000008781c */ /* 0x000fea0003f6f008 */
[----:B------:R-:W1:Y:S01]  /*6360*/  @UP0 LDCU.64 UR4, c[0x0][0x888] ;  /* 0x00011100ff0407ac */ /* 0x000e620008000a00 */
[----:B------:R-:W-:Y:S07]  /*6370*/  @UP0 UIMAD UR6, UR60, UR46, URZ ;  /* 0x0000002e3c0602a4 */ /* 0x000fee000f8e02ff */
[----:B------:R-:W-:Y:S01]  /*6380*/  @!P3 PRMT R92, R0, 0x7610, R92 ;  /* 0x00007610005cb816 */ /* 0x000fe2000000005c */
[----:B-1----:R-:W-:Y:S06]  /*6390*/  @UP0 UIMAD.WIDE UR4, UR6, 0x4, UR4 ;  /* 0x00000004060408a5 */ /* 0x002fec000f8e0204 */
[----:B------:R-:W-:Y:S01]  /*63a0*/  IMAD.U32 R2, RZ, RZ, UR4 ;  /* 0x00000004ff027e24 */ /* 0x000fe2000f8e00ff */
[----:B------:R-:W-:Y:S04]  /*63b0*/  MOV R3, UR5 ;  /* 0x0000000500037c02 */ /* 0x000fe80008000f00 */
[----:B------:R-:W1:Y:S01]  /*63c0*/  @!UP0 LDCU UR4, c[0x0][0x880] ;  /* 0x00011000ff0487ac */ /* 0x000e620008000800 */
[----:B-----5:R2:W5:Y:S02]  /*63d0*/  @P3 LDG.E R49, desc[UR52][R2.64] ;  /* 0x0000003402313981 */ /* 0x020564000c1e1900 */
[----:B-12---:R-:W-:Y:S02]  /*63e0*/  @!P3 IMAD.U32 R49, RZ, RZ, UR4 ;  /* 0x00000004ff31be24 */ /* 0x006fe4000f8e00ff */
.L_x_102:
[----:B------:R-:W-:Y:S05]  /*63f0*/  @!P4 BRA `(.L_x_103) ;  /* 0x000000000020c947 */ /* 0x000fea0003800000 */
[----:B------:R-:W-:Y:S04]  /*6400*/  ISETP.NE.U32.AND P3, PT, R84, RZ, PT ;  /* 0x000000ff5400720c */ /* 0x000fe80003f65070 */
[----:B------:R-:W-:Y:S11]  /*6410*/  ISETP.NE.AND.EX P3, PT, R85, RZ, PT, P3 ;  /* 0x000000ff5500720c */ /* 0x000ff60003f65330 */
[----:B------:R-:W-:Y:S02]  /*6420*/  @!UPT UIADD3 URZ, UPT, UPT, URZ, URZ, URZ ;  /* 0x000000fffffff290 */ /* 0x000fe4000fffe0ff */
[----:B------:R-:W1:Y:S01]  /*6430*/  @P3 LDC.64 R2, c[0x0][0x8a8] ;  /* 0x00022a00ff023b82 */ /* 0x000e620000000a00 */
[----:B------:R-:W-:Y:S04]  /*6440*/  @P3 IMAD R0, R86, UR60, RZ ;  /* 0x0000003c56003c24 */ /* 0x000fe8000f8e02ff */
[----:B-1----:R-:W-:Y:S05]  /*6450*/  @P3 IMAD.WIDE R2, R0, 0x4, R2 ;  /* 0x0000000400023825 */ /* 0x002fea00078e0202 */
[----:B-----5:R1:W5:Y:S02]  /*6460*/  @P3 LDG.E R46, desc[UR52][R2.64] ;  /* 0x00000034022e3981 */ /* 0x020364000c1e1900 */
[----:B-1----:R-:W2:Y:S02]  /*6470*/  @!P3 LDC R46, c[0x0][0x8a0] ;  /* 0x00022800ff2ebb82 */ /* 0x002ea40000000800 */
.L_x_103:
[----:B-----5:R-:W-:Y:S01]  /*6480*/  FSETP.NEU.AND P3, PT, R49, RZ, PT ;  /* 0x000000ff3100720b */ /* 0x020fe20003f6d000 */
[----:B------:R-:W-:Y:S01]  /*6490*/  BSSY B1, `(.L_x_104) ;  /* 0x0000039000017945 */ /* 0x000fe20003800000 */
[----:B------:R-:W-:Y:S01]  /*64a0*/  SEL R3, RZ, 0xffffffff, P2 ;  /* 0xffffffffff037807 */ /* 0x000fe20001000000 */
[----:B------:R-:W-:Y:S01]  /*64b0*/  IMAD.MOV.U32 R61, RZ, RZ, 0x1 ;  /* 0x00000001ff3d7424 */ /* 0x000fe200078e00ff */
[----:B------:R-:W-:Y:S01]  /*64c0*/  @P1 LOP3.LUT P2, RZ, R92, 0xff, RZ, 0xc0, !PT ;  /* 0x000000ff5cff1812 */ /* 0x000fe2000784c0ff */
[C---:B------:R-:W-:Y:S01]  /*64d0*/  IMAD R47, R48.reuse, 0x60, R36 ;  /* 0x00000060302f7824 */ /* 0x040fe200078e0224 */
[----:B------:R-:W-:Y:S01]  /*64e0*/  @P1 SEL R0, RZ, 0xffffffff, P3 ;  /* 0xffffffffff001807 */ /* 0x000fe20001800000 */
[----:B------:R-:W-:Y:S01]  /*64f0*/  IMAD R110, R105, -0x10, R103 ;  /* 0xfffffff0696e7824 */ /* 0x000fe200078e0267 */
[----:B------:R-:W-:Y:S01]  /*6500*/  LOP3.LUT R101, R101, 0x1, RZ, 0x3c, !PT ;  /* 0x0000000165657812 */ /* 0x000fe200078e3cff */
[----:B------:R-:W-:Y:S01]  /*6510*/  IMAD.MOV.U32 R60, RZ, RZ, RZ ;  /* 0x000000ffff3c7224 */ /* 0x000fe200078e00ff */
[C---:B------:R-:W-:Y:S02]  /*6520*/  @P0 SEL R0, R3.reuse, R0, !P2 ;  /* 0x0000000003000207 */ /* 0x040fe40005000000 */
[----:B------:R-:W-:Y:S02]  /*6530*/  CS2R R82, SRZ ;  /* 0x0000000000527805 */ /* 0x000fe4000001ff00 */
[----:B------:R-:W-:Y:S02]  /*6540*/  LEA R112, R48, UR36, 0x3 ;  /* 0x0000002430707c11 */ /* 0x000fe4000f8e18ff */
[----:B------:R-:W-:Y:S02]  /*6550*/  CS2R R80, SRZ ;  /* 0x0000000000507805 */ /* 0x000fe4000001ff00 */
[----:B------:R-:W-:Y:S02]  /*6560*/  @P1 LOP3.LUT R0, R0, 0x1, RZ, 0xc0, !PT ;  /* 0x0000000100001812 */ /* 0x000fe400078ec0ff */
[----:B------:R-:W-:Y:S02]  /*6570*/  CS2R R74, SRZ ;  /* 0x00000000004a7805 */ /* 0x000fe4000001ff00 */
[----:B------:R-:W-:Y:S02]  /*6580*/  PLOP3.LUT P2, PT, PT, PT, UP1, 0x80, 0x8 ;  /* 0x000000000008781c */ /* 0x000fe40003f4f018 */
[----:B------:R-:W-:Y:S02]  /*6590*/  CS2R R72, SRZ ;  /* 0x0000000000487805 */ /* 0x000fe4000001ff00 */
[----:B------:R-:W-:Y:S02]  /*65a0*/  ISETP.NE.U32.OR P5, PT, R0, 0x1, !P1 ;  /* 0x000000010000780c */ /* 0x000fe40004fa5470 */
[----:B------:R-:W-:Y:S02]  /*65b0*/  CS2R R66, SRZ ;  /* 0x0000000000427805 */ /* 0x000fe4000001ff00 */
[----:B------:R-:W-:Y:S02]  /*65c0*/  LOP3.LUT P4, R108, R92, 0xff, RZ, 0xc0, !PT ;  /* 0x000000ff5c6c7812 */ /* 0x000fe4000788c0ff */
[----:B------:R-:W-:Y:S02]  /*65d0*/  CS2R R64, SRZ ;  /* 0x0000000000407805 */ /* 0x000fe4000001ff00 */
[----:B------:R-:W-:Y:S02]  /*65e0*/  SEL R2, RZ, 0xffffffff, P3 ;  /* 0xffffffffff027807 */ /* 0x000fe40001800000 */
[----:B------:R-:W-:Y:S02]  /*65f0*/  CS2R R58, SRZ ;  /* 0x00000000003a7805 */ /* 0x000fe4000001ff00 */
[----:B------:R-:W-:Y:S02]  /*6600*/  P2R R111, PR, RZ, 0x20 ;  /* 0x00000020ff6f7803 */ /* 0x000fe40000000000 */
[----:B------:R-:W-:Y:S02]  /*6610*/  CS2R R56, SRZ ;  /* 0x0000000000387805 */ /* 0x000fe4000001ff00 */
[----:B------:R-:W-:Y:S02]  /*6620*/  @P2 SEL R2, R3, R2, !P4 ;  /* 0x0000000203022207 */ /* 0x000fe40006000000 */
[----:B------:R-:W-:Y:S02]  /*6630*/  @P5 SHF.L.U32 R0, R101, 0x1f, RZ ;  /* 0x0000001f65005819 */ /* 0x000fe400000006ff */
[----:B------:R-:W-:Y:S02]  /*6640*/  LOP3.LUT R2, R2, 0x1, RZ, 0xc0, !PT ;  /* 0x0000000102027812 */ /* 0x000fe400078ec0ff */
[----:B------:R1:W3:Y:S02]  /*6650*/  @P5 SYNCS.PHASECHK.TRANS64.TRYWAIT P1, [UR36+0x20], R0 ;  /* 0x00002000ff0055a7 */ /* 0x0002e40008021124 */
[----:B------:R-:W-:Y:S04]  /*6660*/  ISETP.NE.U32.AND P2, PT, R2, 0x1, PT ;  /* 0x000000010200780c */ /* 0x000fe80003f45070 */
[----:B------:R-:W-:Y:S02]  /*6670*/  P2R R62, PR, RZ, 0x4 ;  /* 0x00000004ff3e7803 */ /* 0x000fe40000000000 */
[----:B-1----:R-:W-:Y:S04]  /*6680*/  SHF.L.U32 R0, R100, 0x1f, RZ ;  /* 0x0000001f64007819 */ /* 0x002fe800000006ff */
[----:B------:R1:W4:Y:S01]  /*6690*/  SYNCS.PHASECHK.TRANS64.TRYWAIT P0, [R112+URZ+0x80], R0 ;  /* 0x00008000700075a7 */ /* 0x00032200080011ff */
[----:B---3--:R-:W-:Y:S01]  /*66a0*/  @P5 SEL R61, RZ, 0x1, !P1 ;  /* 0x00000001ff3d5807 */ /* 0x008fe20004800000 */
[----:B-1----:R-:W-:Y:S06]  /*66b0*/  @!P5 BRA `(.L_x_105) ;  /* 0x000000000058d947 */ /* 0x002fec0003800000 */
[----:B------:R-:W-:Y:S01]  /*66c0*/  IMAD.MOV.U32 R83, RZ, RZ, RZ ;  /* 0x000000ffff537224 */ /* 0x000fe200078e00ff */
[----:B------:R-:W-:Y:S01]  /*66d0*/  ISETP.NE.AND P1, PT, R61, RZ, PT ;  /* 0x000000ff3d00720c */ /* 0x000fe20003f25270 */
[----:B------:R-:W-:Y:S01]  /*66e0*/  BSSY B0, `(.L_x_106) ;  /* 0x000000c000007945 */ /* 0x000fe20003800000 */
[----:B------:R-:W-:Y:S02]  /*66f0*/  CS2R R58, SRZ ;  /* 0x00000000003a7805 */ /* 0x000fe4000001ff00 */
[----:B------:R-:W-:Y:S02]  /*6700*/  CS2R R56, SRZ ;  /* 0x0000000000387805 */ /* 0x000fe4000001ff00 */
[----:B------:R-:W-:Y:S02]  /*6710*/  CS2R R66, SRZ ;  /* 0x0000000000427805 */ /* 0x000fe4000001ff00 */
[----:B------:R-:W-:Y:S02]  /*6720*/  CS2R R64, SRZ ;  /* 0x0000000000407805 */ /* 0x000fe4000001ff00 */
[----:B------:R-:W-:Y:S02]  /*6730*/  CS2R R74, SRZ ;  /* 0x00000000004a7805 */ /* 0x000fe4000001ff00 */
[----:B------:R-:W-:Y:S02]  /*6740*/  CS2R R72, SRZ ;  /* 0x0000000000487805 */ /* 0x000fe4000001ff00 */
[----:B------:R-:W-:Y:S01]  /*6750*/  CS2R R80, SRZ ;  /* 0x0000000000507805 */ /* 0x000fe2000001ff00 */
[----:B------:R-:W-:Y:S06]  /*6760*/  @P1 BRA `(.L_x_107) ;  /* 0x00000000000c1947 */ /* 0x000fec0003800000 */
[----:B------:R-:W-:Y:S04]  /*6770*/  SHF.L.U32 R3, R101, 0x1f, RZ ;  /* 0x0000001f65037819 */ /* 0x000fe800000006ff */
[----:B------:R-:W1:Y:S02]  /*6780*/  SYNCS.PHASECHK.TRANS64.TRYWAIT P1, [UR36+0x20], R3 ;  /* 0x00002003ff0075a7 */ /* 0x000e640008021124 */
[----:B-1----:R-:W-:Y:S05]  /*6790*/  @!P1 BRA `(.L_x_108) ;  /* 0x0000003000509947 */ /* 0x002fea0003800000 */
.L_x_107:
[----:B------:R-:W-:Y:S05]  /*67a0*/  BSYNC B0 ;  /* 0x0000000000007941 */ /* 0x000fea0003800000 */
.L_x_106:
[----:B------:R-:W-:Y:S01]  /*67b0*/  ISETP.NE.AND P1, PT, R62, RZ, PT ;  /* 0x000000ff3e00720c */ /* 0x000fe20003f25270 */
[----:B------:R-:W-:Y:S11]  /*67c0*/  HFMA2 R60, -RZ, RZ, 0, 5.9604644775390625e-08 ;  /* 0x00000001ff3c7431 */ /* 0x000ff600000001ff */
[----:B------:R-:W-:Y:S01]  /*67d0*/  @!UPT UIADD3 URZ, UPT, UPT, URZ, URZ, URZ ;  /* 0x000000fffffff290 */ /* 0x000fe2000fffe0ff */
[----:B------:R3:W1:Y:S04]  /*67e0*/  @P1 LDS.128 R56, [R104] ;  /* 0x0000000068381984 */ /* 0x0006680000000c00 */
[----:B------:R3:W1:Y:S04]  /*67f0*/  @P1 LDS.128 R64, [R103+0x10] ;  /* 0x0000100067401984 */ /* 0x0006680000000c00 */
[----:B------:R3:W1:Y:S04]  /*6800*/  @P1 LDS.128 R72, [R102+0x20] ;  /* 0x0000200066481984 */ /* 0x0006680000000c00 */
[----:B------:R3:W1:Y:S02]  /*6810*/  @P1 LDS.128 R80, [R110+0x30] ;  /* 0x000030006e501984 */ /* 0x0006640000000c00 */
.L_x_105:
[----:B------:R-:W-:Y:S05]  /*6820*/  BSYNC B1 ;  /* 0x0000000000017941 */ /* 0x000fea0003800000 */
.L_x_104:
[----:B-1----:R-:W-:Y:S04]  /*6830*/  SHF.R.U32.HI R2, RZ, 0x15, R47 ;  /* 0x00000015ff027819 */ /* 0x002fe8000001162f */
[----:B------:R-:W-:Y:S01]  /*6840*/  LOP3.LUT P1, RZ, R2, 0x3, R96, 0x48, !PT ;  /* 0x0000000302ff7812 */ /* 0x000fe20007824860 */
[----:B------:R-:W-:Y:S01]  /*6850*/  @!UPT UIADD3 URZ, UPT, UPT, URZ, URZ, URZ ;  /* 0x000000fffffff290 */ /* 0x000fe2000fffe0ff */
[----:B----4-:R-:W-:Y:S11]  /*6860*/  @P0 BRA `(.L_x_109) ;  /* 0x0000000000080947 */ /* 0x010ff60003800000 */
[----:B------:R-:W1:Y:S02]  /*6870*/  SYNCS.PHASECHK.TRANS64.TRYWAIT P0, [R112+URZ+0x80], R0 ;  /* 0x00008000700075a7 */ /* 0x000e6400080011ff */
[----:B-1----:R-:W-:Y:S05]  /*6880*/  @!P0 BRA `(.L_x_110) ;  /* 0x00000030002c8947 */ /* 0x002fea0003800000 */
.L_x_109:
[----:B------:R-:W-:Y:S05]  /*6890*/  @!P1 BRA `(.L_x_111) ;  /* 0x0000000000409947 */ /* 0x000fea0003800000 */
[----:B------:R-:W4:Y:S01]  /*68a0*/  LDCU.64 UR8, c[0x4][0x70] ;  /* 0x01000e00ff0877ac */ /* 0x000f220008000a00 */
[----:B------:R-:W-:Y:S01]  /*68b0*/  MOV R3, 0x0 ;  /* 0x0000000000037802 */ /* 0x000fe20000000f00 */
[----:B------:R-:W-:Y:S02]  /*68c0*/  HFMA2 R12, -RZ, RZ, 0, 5.9604644775390625e-08 ;  /* 0x00000001ff0c7431 */ /* 0x000fe400000001ff */
[----:B------:R-:W-:Y:S02]  /*68d0*/  IMAD.MOV.U32 R8, RZ, RZ, 0x192 ;  /* 0x00000192ff087424 */ /* 0x000fe400078e00ff */
[----:B------:R-:W-:Y:S01]  /*68e0*/  IMAD.MOV.U32 R13, RZ, RZ, RZ ;  /* 0x000000ffff0d7224 */ /* 0x000fe200078e00ff */
[----:B------:R-:W5:Y:S01]  /*68f0*/  LDCU.64 UR6, c[0x4][0x78] ;  /* 0x01000f00ff0677ac */ /* 0x000f620008000a00 */
[----:B------:R-:W1:Y:S01]  /*6900*/  LDC.64 R2, c[0x4][R3] ;  /* 0x0100000003027b82 */ /* 0x000e620000000a00 */
[----:B------:R-:W2:Y:S01]  /*6910*/  LDCU.64 UR4, c[0x4][0x10] ;  /* 0x01000200ff0477ac */ /* 0x000ea20008000a00 */
[----:B----4-:R-:W-:Y:S01]  /*6920*/  MOV R5, UR9 ;  /* 0x0000000900057c02 */ /* 0x010fe20008000f00 */
[----:B------:R-:W-:Y:S01]  /*6930*/  IMAD.U32 R4, RZ, RZ, UR8 ;  /* 0x00000008ff047e24 */ /* 0x000fe2000f8e00ff */
[----:B-----5:R-:W-:Y:S01]  /*6940*/  MOV R7, UR7 ;  /* 0x0000000700077c02 */ /* 0x020fe20008000f00 */
[----:B------:R-:W-:Y:S01]  /*6950*/  IMAD.U32 R6, RZ, RZ, UR6 ;  /* 0x00000006ff067e24 */ /* 0x000fe2000f8e00ff */
[----:B--2---:R-:W-:Y:S01]  /*6960*/  MOV R11, UR5 ;  /* 0x00000005000b7c02 */ /* 0x004fe20008000f00 */
[----:B------:R-:W-:Y:S02]  /*6970*/  IMAD.U32 R10, RZ, RZ, UR4 ;  /* 0x00000004ff0a7e24 */ /* 0x000fe4000f8e00ff */
[----:B------:R-:W-:Y:S07]  /*6980*/  LEPC R20, `(.L_x_111) ;  /* 0x000000001014794e */ /* 0x000fee0000000000 */
[----:B-1-3--:R-:W-:Y:S05]  /*6990*/  CALL.ABS.NOINC R2 ;  /* 0x0000000002007343 */ /* 0x00afea0003c00000 */
.L_x_111:
[----:B------:R-:W-:Y:S05]  /*69a0*/  WARPSYNC.ALL ;  /* 0x0000000000007948 */ /* 0x000fea0003800000 */
[----:B------:R-:W-:Y:S01]  /*69b0*/  R2UR UR4, R47 ;  /* 0x000000002f0472ca */ /* 0x000fe200000e0000 */
[--C-:B------:R-:W-:Y:S01]  /*69c0*/  HADD2.F32 R50, -RZ, R56.reuse.H0_H0 ;  /* 0x20000038ff327230 */ /* 0x100fe20000004100 */
[----:B------:R-:W-:Y:S01]  /*69d0*/  ISETP.NE.AND P0, PT, R106, RZ, PT ;  /* 0x000000ff6a00720c */ /* 0x000fe20003f05270 */
[----:B------:R-:W-:Y:S01]  /*69e0*/  HADD2.F32 R51, -RZ, R56.H1_H1 ;  /* 0x30000038ff337230 */ /* 0x000fe20000004100 */
[----:B------:R-:W-:Y:S01]  /*69f0*/  BSSY.RECONVERGENT B0, `(.L_x_112) ;  /* 0x0000086000007945 */ /* 0x000fe20003800200 */
[--C-:B------:R-:W-:Y:S08]  /*6a00*/  HADD2.F32 R52, -RZ, R57.reuse.H0_H0 ;  /* 0x20000039ff347230 */ /* 0x100ff00000004100 */
[----:B------:R-:W1:Y:S02]  /*6a10*/  LDTM.x32 R4, tmem[UR4] ;  /* 0x00000004000479ee */ /* 0x000e6400082c0000 */
[C---:B-12---:R-:W-:Y:S01]  /*6a20*/  FMUL R0, R46.reuse, R4 ;  /* 0x000000042e007220 */ /* 0x046fe20000400000 */
[C---:B------:R-:W-:Y:S01]  /*6a30*/  FMUL R2, R46.reuse, R5 ;  /* 0x000000052e027220 */ /* 0x040fe20000400000 */
[C---:B------:R-:W-:Y:S01]  /*6a40*/  FMUL R4, R46.reuse, R8 ;  /* 0x000000082e047220 */ /* 0x040fe20000400000 */
[C---:B------:R-:W-:Y:S01]  /*6a50*/  FMUL R3, R46.reuse, R6 ;  /* 0x000000062e037220 */ /* 0x040fe20000400000 */
[C---:B------:R-:W-:Y:S01]  /*6a60*/  FFMA R0, R49.reuse, R50, R0 ;  /* 0x0000003231007223 */ /* 0x040fe20000000000 */
[C---:B------:R-:W-:Y:S01]  /*6a70*/  FFMA R2, R49.reuse, R51, R2 ;  /* 0x0000003331027223 */ /* 0x040fe20000000002 */
[C---:B------:R-:W-:Y:S01]  /*6a80*/  FMUL R5, R46.reuse, R9 ;  /* 0x000000092e057220 */ /* 0x040fe20000400000 */
        /* <DEDUP_REMOVED lines=16> */
[----:B------:R-:W-:Y:S02]  /*6b90*/  HADD2.F32 R32, -RZ, R57.H1_H1 ;  /* 0x30000039ff207230 */ /* 0x000fe40000004100 */
[C---:B------:R-:W-:Y:S01]  /*6ba0*/  FMUL R26, R46.reuse, R30 ;  /* 0x0000001e2e1a7220 */ /* 0x040fe20000400000 */
[C---:B------:R-:W-:Y:S01]  /*6bb0*/  FMUL R29, R46.reuse, R33 ;  /* 0x000000212e1d7220 */ /* 0x040fe20000400000 */
[--C-:B------:R-:W-:Y:S02]  /*6bc0*/  HADD2.F32 R33, -RZ, R58.reuse.H0_H0 ;  /* 0x2000003aff217230 */ /* 0x100fe40000004100 */
[C---:B------:R-:W-:Y:S01]  /*6bd0*/  FFMA R3, R49.reuse, R52, R3 ;  /* 0x0000003431037223 */ /* 0x040fe20000000003 */
[C---:B------:R-:W-:Y:S01]  /*6be0*/  FMUL R7, R46.reuse, R7 ;  /* 0x000000072e077220 */ /* 0x040fe20000400000 */
[----:B------:R-:W-:Y:S01]  /*6bf0*/  FMUL R30, R46, R34 ;  /* 0x000000222e1e7220 */ /* 0x000fe20000400000 */
[----:B------:R-:W-:Y:S01]  /*6c00*/  HADD2.F32 R34, -RZ, R58.H1_H1 ;  /* 0x3000003aff227230 */ /* 0x000fe20000004100 */
[----:B------:R-:W-:Y:S01]  /*6c10*/  F2FP.F16.F32.PACK_AB R52, R2, R0 ;  /* 0x000000000234723e */ /* 0x000fe200000000ff */
[--C-:B------:R-:W-:Y:S02]  /*6c20*/  HADD2.F32 R0, -RZ, R59.reuse.H0_H0 ;  /* 0x2000003bff007230 */ /* 0x100fe40000004100 */
[C---:B------:R-:W-:Y:S01]  /*6c30*/  FFMA R7, R49.reuse, R32, R7 ;  /* 0x0000002031077223 */ /* 0x040fe20000000007 */
[----:B------:R-:W-:Y:S02]  /*6c40*/  HADD2.F32 R2, -RZ, R59.H1_H1 ;  /* 0x3000003bff027230 */ /* 0x000fe40000004100 */
[C---:B------:R-:W-:Y:S01]  /*6c50*/  FFMA R4, R49.reuse, R33, R4 ;  /* 0x0000002131047223 */ /* 0x040fe20000000004 */
[C---:B------:R-:W-:Y:S01]  /*6c60*/  FFMA R5, R49.reuse, R34, R5 ;  /* 0x0000002231057223 */ /* 0x040fe20000000005 */
[----:B------:R-:W-:Y:S01]  /*6c70*/  FFMA R6, R49, R0, R6 ;  /* 0x0000000031067223 */ /* 0x000fe20000000006 */
[--C-:B------:R-:W-:Y:S02]  /*6c80*/  HADD2.F32 R0, -RZ, R64.reuse.H0_H0 ;  /* 0x20000040ff007230 */ /* 0x100fe40000004100 */
[C---:B------:R-:W-:Y:S01]  /*6c90*/  FMUL R11, R46.reuse, R11 ;  /* 0x0000000b2e0b7220 */ /* 0x040fe20000400000 */
[----:B------:R-:W-:Y:S01]  /*6ca0*/  F2FP.F16.F32.PACK_AB R53, R7, R3 ;  /* 0x000000030735723e */ /* 0x000fe200000000ff */
[--C-:B------:R-:W-:Y:S02]  /*6cb0*/  HADD2.F32 R3, -RZ, R65.reuse.H0_H0 ;  /* 0x20000041ff037230 */ /* 0x100fe40000004100 */
[C---:B------:R-:W-:Y:S01]  /*6cc0*/  FMUL R15, R46.reuse, R15 ;  /* 0x0000000f2e0f7220 */ /* 0x040fe20000400000 */
[C---:B------:R-:W-:Y:S01]  /*6cd0*/  FFMA R11, R49.reuse, R2, R11 ;  /* 0x00000002310b7223 */ /* 0x040fe2000000000b */
[----:B------:R-:W-:Y:S02]  /*6ce0*/  HADD2.F32 R2, -RZ, R64.H1_H1 ;  /* 0x30000040ff027230 */ /* 0x000fe40000004100 */
[C---:B------:R-:W-:Y:S01]  /*6cf0*/  FFMA R8, R49.reuse, R0, R8 ;  /* 0x0000000031087223 */ /* 0x040fe20000000008 */
[----:B------:R-:W-:Y:S02]  /*6d00*/  HADD2.F32 R0, -RZ, R65.H1_H1 ;  /* 0x30000041ff007230 */ /* 0x000fe40000004100 */
[C---:B------:R-:W-:Y:S01]  /*6d10*/  FMUL R19, R46.reuse, R19 ;  /* 0x000000132e137220 */ /* 0x040fe20000400000 */
[C---:B------:R-:W-:Y:S01]  /*6d20*/  FMUL R23, R46.reuse, R23 ;  /* 0x000000172e177220 */ /* 0x040fe20000400000 */
[C---:B------:R-:W-:Y:S01]  /*6d30*/  FFMA R9, R49.reuse, R2, R9 ;  /* 0x0000000231097223 */ /* 0x040fe20000000009 */
[C---:B------:R-:W-:Y:S01]  /*6d40*/  FFMA R10, R49.reuse, R3, R10 ;  /* 0x00000003310a7223 */ /* 0x040fe2000000000a */
[----:B------:R-:W-:Y:S01]  /*6d50*/  FFMA R15, R49, R0, R15 ;  /* 0x00000000310f7223 */ /* 0x000fe2000000000f */
[--C-:B------:R-:W-:Y:S02]  /*6d60*/  HADD2.F32 R2, -RZ, R66.reuse.H0_H0 ;  /* 0x20000042ff027230 */ /* 0x100fe40000004100 */
[C---:B------:R-:W-:Y:S01]  /*6d70*/  FMUL R27, R46.reuse, R27 ;  /* 0x0000001b2e1b7220 */ /* 0x040fe20000400000 */
[----:B------:R-:W-:Y:S01]  /*6d80*/  HADD2.F32 R0, -RZ, R66.H1_H1 ;  /* 0x30000042ff007230 */ /* 0x000fe20000004100 */
[----:B------:R-:W-:Y:S01]  /*6d90*/  F2FP.F16.F32.PACK_AB R54, R5, R4 ;  /* 0x000000040536723e */ /* 0x000fe200000000ff */
[--C-:B------:R-:W-:Y:S02]  /*6da0*/  HADD2.F32 R3, -RZ, R67.reuse.H0_H0 ;  /* 0x20000043ff037230 */ /* 0x100fe40000004100 */
[C---:B------:R-:W-:Y:S01]  /*6db0*/  FFMA R12, R49.reuse, R2, R12 ;  /* 0x00000002310c7223 */ /* 0x040fe2000000000c */
[--C-:B------:R-:W-:Y:S02]  /*6dc0*/  HADD2.F32 R2, -RZ, R72.reuse.H0_H0 ;  /* 0x20000048ff027230 */ /* 0x100fe40000004100 */
[C---:B------:R-:W-:Y:S01]  /*6dd0*/  FFMA R13, R49.reuse, R0, R13 ;  /* 0x00000000310d7223 */ /* 0x040fe2000000000d */
[----:B------:R-:W-:Y:S02]  /*6de0*/  HADD2.F32 R0, -RZ, R67.H1_H1 ;  /* 0x30000043ff007230 */ /* 0x000fe40000004100 */
[----:B------:R-:W-:Y:S01]  /*6df0*/  FFMA R14, R49, R3, R14 ;  /* 0x00000003310e7223 */ /* 0x000fe2000000000e */
[----:B------:R-:W-:Y:S01]  /*6e00*/  HADD2.F32 R3, -RZ, R72.H1_H1 ;  /* 0x30000048ff037230 */ /* 0x000fe20000004100 */
[----:B------:R-:W-:Y:S01]  /*6e10*/  F2FP.F16.F32.PACK_AB R55, R11, R6 ;  /* 0x000000060b37723e */ /* 0x000fe200000000ff */
[C---:B------:R-:W-:Y:S01]  /*6e20*/  FMUL R31, R46.reuse, R31 ;  /* 0x0000001f2e1f7220 */ /* 0x040fe20000400000 */
[C---:B------:R-:W-:Y:S01]  /*6e30*/  FFMA R19, R49.reuse, R0, R19 ;  /* 0x0000000031137223 */ /* 0x040fe20000000013 */
[--C-:B------:R-:W-:Y:S02]  /*6e40*/  HADD2.F32 R0, -RZ, R73.reuse.H0_H0 ;  /* 0x20000049ff007230 */ /* 0x100fe40000004100 */
[C---:B------:R-:W-:Y:S01]  /*6e50*/  FFMA R16, R49.reuse, R2, R16 ;  /* 0x0000000231107223 */ /* 0x040fe20000000010 */
[----:B------:R1:W-:Y:S01]  /*6e60*/  STS.128 [R104], R52 ;  /* 0x0000003468007388 */ /* 0x0003e20000000c00 */
[C---:B------:R-:W-:Y:S01]  /*6e70*/  FFMA R17, R49.reuse, R3, R17 ;  /* 0x0000000331117223 */ /* 0x040fe20000000011 */
[----:B------:R-:W-:Y:S02]  /*6e80*/  HADD2.F32 R2, -RZ, R73.H1_H1 ;  /* 0x30000049ff027230 */ /* 0x000fe40000004100 */
[----:B------:R-:W-:Y:S01]  /*6e90*/  FFMA R18, R49, R0, R18 ;  /* 0x0000000031127223 */ /* 0x000fe20000000012 */
[--C-:B------:R-:W-:Y:S01]  /*6ea0*/  HADD2.F32 R0, -RZ, R74.reuse.H0_H0 ;  /* 0x2000004aff007230 */ /* 0x100fe20000004100 */
[----:B------:R-:W-:Y:S01]  /*6eb0*/  F2FP.F16.F32.PACK_AB R8, R9, R8 ;  /* 0x000000080908723e */ /* 0x000fe200000000ff */
[--C-:B------:R-:W-:Y:S02]  /*6ec0*/  HADD2.F32 R3, -RZ, R75.reuse.H0_H0 ;  /* 0x2000004bff037230 */ /* 0x100fe40000004100 */
[C---:B------:R-:W-:Y:S01]  /*6ed0*/  FFMA R23, R49.reuse, R2, R23 ;  /* 0x0000000231177223 */ /* 0x040fe20000000017 */
[----:B------:R-:W-:Y:S02]  /*6ee0*/  HADD2.F32 R2, -RZ, R74.H1_H1 ;  /* 0x3000004aff027230 */ /* 0x000fe40000004100 */
[----:B------:R-:W-:Y:S01]  /*6ef0*/  FFMA R20, R49, R0, R20 ;  /* 0x0000000031147223 */ /* 0x000fe20000000014 */
[----:B------:R-:W-:Y:S01]  /*6f00*/  HADD2.F32 R0, -RZ, R75.H1_H1 ;  /* 0x3000004bff007230 */ /* 0x000fe20000004100 */
[----:B------:R-:W-:Y:S01]  /*6f10*/  F2FP.F16.F32.PACK_AB R9, R15, R10 ;  /* 0x0000000a0f09723e */ /* 0x000fe200000000ff */
[----:B------:R-:W-:Y:S02]  /*6f20*/  HADD2.F32 R4, -RZ, R83.H0_H0 ;  /* 0x20000053ff047230 */ /* 0x000fe40000004100 */
[C---:B------:R-:W-:Y:S01]  /*6f30*/  FFMA R21, R49.reuse, R2, R21 ;  /* 0x0000000231157223 */ /* 0x040fe20000000015 */
[C---:B------:R-:W-:Y:S01]  /*6f40*/  FFMA R22, R49.reuse, R3, R22 ;  /* 0x0000000331167223 */ /* 0x040fe20000000016 */
[----:B------:R-:W-:Y:S01]  /*6f50*/  FFMA R27, R49, R0, R27 ;  /* 0x00000000311b7223 */ /* 0x000fe2000000001b */
[--C-:B------:R-:W-:Y:S01]  /*6f60*/  HADD2.F32 R2, -RZ, R80.reuse.H0_H0 ;  /* 0x20000050ff027230 */ /* 0x100fe20000004100 */
[----:B------:R-:W-:Y:S01]  /*6f70*/  F2FP.F16.F32.PACK_AB R10, R13, R12 ;  /* 0x0000000c0d0a723e */ /* 0x000fe200000000ff */
[----:B------:R-:W-:Y:S01]  /*6f80*/  HADD2.F32 R0, -RZ, R80.H1_H1 ;  /* 0x30000050ff007230 */ /* 0x000fe20000004100 */
[----:B------:R-:W-:Y:S01]  /*6f90*/  F2FP.F16.F32.PACK_AB R11, R19, R14 ;  /* 0x0000000e130b723e */ /* 0x000fe200000000ff */
[--C-:B------:R-:W-:Y:S02]  /*6fa0*/  HADD2.F32 R3, -RZ, R81.reuse.H0_H0 ;  /* 0x20000051ff037230 */ /* 0x100fe40000004100 */
[C---:B------:R-:W-:Y:S01]  /*6fb0*/  FFMA R24, R49.reuse, R2, R24 ;  /* 0x0000000231187223 */ /* 0x040fe20000000018 */
[--C-:B------:R-:W-:Y:S02]  /*6fc0*/  HADD2.F32 R2, -RZ, R82.reuse.H0_H0 ;  /* 0x20000052ff027230 */ /* 0x100fe40000004100 */
[C---:B------:R-:W-:Y:S01]  /*6fd0*/  FFMA R25, R49.reuse, R0, R25 ;  /* 0x0000000031197223 */ /* 0x040fe20000000019 */
[----:B------:R1:W-:Y:S01]  /*6fe0*/  STS.128 [R103+0x10], R8 ;  /* 0x0000100867007388 */ /* 0x0003e20000000c00 */
[----:B------:R-:W-:Y:S02]  /*6ff0*/  HADD2.F32 R0, -RZ, R81.H1_H1 ;  /* 0x30000051ff007230 */ /* 0x000fe40000004100 */
[----:B------:R-:W-:Y:S01]  /*7000*/  FFMA R26, R49, R3, R26 ;  /* 0x00000003311a7223 */ /* 0x000fe2000000001a */
[----:B------:R-:W-:Y:S01]  /*7010*/  HADD2.F32 R3, -RZ, R82.H1_H1 ;  /* 0x30000052ff037230 */ /* 0x000fe20000004100 */
[----:B------:R-:W-:Y:S01]  /*7020*/  F2FP.F16.F32.PACK_AB R16, R17, R16 ;  /* 0x000000101110723e */ /* 0x000fe200000000ff */
[----:B------:R-:W-:Y:S01]  /*7030*/  HADD2.F32 R5, -RZ, R83.H1_H1 ;  /* 0x30000053ff057230 */ /* 0x000fe20000004100 */
[----:B------:R-:W-:Y:S01]  /*7040*/  F2FP.F16.F32.PACK_AB R17, R23, R18 ;  /* 0x000000121711723e */ /* 0x000fe200000000ff */
[----:B------:R-:W-:Y:S01]  /*7050*/  FFMA R31, R49, R0, R31 ;  /* 0x00000000311f7223 */ /* 0x000fe2000000001f */
[----:B------:R-:W-:Y:S01]  /*7060*/  FMUL R35, R46, R35 ;  /* 0x000000232e237220 */ /* 0x000fe20000400000 */
[----:B------:R-:W-:Y:S01]  /*7070*/  F2FP.F16.F32.PACK_AB R18, R21, R20 ;  /* 0x000000141512723e */ /* 0x000fe200000000ff */
[----:B------:R-:W-:Y:S01]  /*7080*/  FFMA R28, R49, R2, R28 ;  /* 0x00000002311c7223 */ /* 0x000fe2000000001c */
[----:B------:R-:W-:Y:S01]  /*7090*/  F2FP.F16.F32.PACK_AB R19, R27, R22 ;  /* 0x000000161b13723e */ /* 0x000fe200000000ff */
[C---:B------:R-:W-:Y:S01]  /*70a0*/  FFMA R29, R49.reuse, R3, R29 ;  /* 0x00000003311d7223 */ /* 0x040fe2000000001d */
[C---:B------:R-:W-:Y:S01]  /*70b0*/  FFMA R30, R49.reuse, R4, R30 ;  /* 0x00000004311e7223 */ /* 0x040fe2000000001e */
[----:B------:R-:W-:Y:S01]  /*70c0*/  FFMA R35, R49, R5, R35 ;  /* 0x0000000531237223 */ /* 0x000fe20000000023 */
[----:B------:R-:W-:Y:S01]  /*70d0*/  F2FP.F16.F32.PACK_AB R24, R25, R24 ;  /* 0x000000181918723e */ /* 0x000fe200000000ff */
[----:B------:R1:W-:Y:S01]  /*70e0*/  STS.128 [R102+0x20], R16 ;  /* 0x0000201066007388 */ /* 0x0003e20000000c00 */
[----:B------:R-:W-:Y:S02]  /*70f0*/  F2FP.F16.F32.PACK_AB R25, R31, R26 ;  /* 0x0000001a1f19723e */ /* 0x000fe400000000ff */
[----:B------:R-:W-:Y:S02]  /*7100*/  F2FP.F16.F32.PACK_AB R26, R29, R28 ;  /* 0x0000001c1d1a723e */ /* 0x000fe400000000ff */
[----:B------:R-:W-:Y:S05]  /*7110*/  F2FP.F16.F32.PACK_AB R27, R35, R30 ;  /* 0x0000001e231b723e */ /* 0x000fea00000000ff */
[----:B------:R1:W-:Y:S01]  /*7120*/  STS.128 [R110+0x30], R24 ;  /* 0x000030186e007388 */ /* 0x0003e20000000c00 */
[----:B------:R-:W-:Y:S01]  /*7130*/  @!PT LDS RZ, [RZ] ;  /* 0x00000000fffff984 */ /* 0x000fe20000000800 */
[----:B------:R-:W-:Y:S01]  /*7140*/  @!PT LDS RZ, [RZ] ;  /* 0x00000000fffff984 */ /* 0x000fe20000000800 */
[----:B------:R-:W-:Y:S01]  /*7150*/  @!PT LDS RZ, [RZ] ;  /* 0x00000000fffff984 */ /* 0x000fe20000000800 */
[----:B------:R-:W-:Y:S01]  /*7160*/  @!PT LDS RZ, [RZ] ;  /* 0x00000000fffff984 */ /* 0x000fe20000000800 */
[----:B------:R2:W-:Y:S07]  /*7170*/  MEMBAR.ALL.CTA ;  /* 0x0000000000007992 */ /* 0x0005ee0000008000 */
[----:B--2---:R-:W2:Y:S02]  /*7180*/  FENCE.VIEW.ASYNC.S ;  /* 0x00000000000073c6 */ /* 0x004ea40000000000 */
[----:B--2---:R-:W-:Y:S06]  /*7190*/  BAR.SYNC.DEFER_BLOCKING 0x1, 0x80 ;  /* 0x0042000000007b1d */ /* 0x004fec0000010000 */
[----:B------:R-:W-:Y:S05]  /*71a0*/  @P0 BRA `(.L_x_113) ;  /* 0x0000000000280947 */ /* 0x000fea0003800000 */
[----:B------:R-:W-:Y:S01]  /*71b0*/  UIADD3 UR4, UPT, UPT, UR36, 0x200, URZ ;  /* 0x0000020024047890 */ /* 0x000fe2000fffe0ff */
[----:B------:R-:W-:Y:S05]  /*71c0*/  UMOV UR43, UR60 ;  /* 0x0000003c002b7c82 */ /* 0x000fea0008000000 */
[----:B------:R-:W-:Y:S01]  /*71d0*/  MOV R97, UR4 ;  /* 0x0000000400617c02 */ /* 0x000fe20008000f00 */
[----:B------:R-:W-:Y:S03]  /*71e0*/  UIADD3 UR4, UP0, UPT, UR48, 0x680, URZ ;  /* 0x0000068030047890 */ /* 0x000fe6000ff1e0ff */
[----:B------:R-:W-:Y:S01]  /*71f0*/  R2UR UR40, R97 ;  /* 0x00000000612872ca */ /* 0x000fe200000e0000 */
[----:B------:R-:W-:Y:S11]  /*7200*/  UIADD3.X UR5, UPT, UPT, URZ, UR49, URZ, UP0, !UPT ;  /* 0x00000031ff057290 */ /* 0x000ff600087fe4ff */
[----:B------:R-:W-:Y:S01]  /*7210*/  @!UPT UIADD3 URZ, UPT, UPT, URZ, URZ, URZ ;  /* 0x000000fffffff290 */ /* 0x000fe2000fffe0ff */
[----:B------:R2:W-:Y:S01]  /*7220*/  UTMASTG.3D [UR40], [UR4] ;  /* 0x00000028040073b5 */ /* 0x0005e20008010000 */
[----:B------:R0:W-:Y:S01]  /*7230*/  UTMACMDFLUSH ;  /* 0x00000000000079b7 */ /* 0x0001e20000000000 */
[----:B--2---:R-:W-:Y:S04]  /*7240*/  DEPBAR.LE SB0, 0x1 ;  /* 0x000080400000791a */ /* 0x004fe80000000000 */
.L_x_113:
[----:B------:R-:W-:Y:S05]  /*7250*/  BSYNC.RECONVERGENT B0 ;  /* 0x0000000000007941 */ /* 0x000fea0003800200 */
.L_x_112:
[----:B------:R-:W-:Y:S01]  /*7260*/  BAR.SYNC.DEFER_BLOCKING 0x1, 0x80 ;  /* 0x0042000000007b1d */ /* 0x000fe20000010000 */
[----:B------:R-:W-:Y:S01]  /*7270*/  ISETP.NE.AND P1, PT, R111, RZ, PT ;  /* 0x000000ff6f00720c */ /* 0x000fe20003f25270 */
[----:B------:R-:W-:Y:S01]  /*7280*/  UIADD3 UR4, UPT, UPT, UR39, -0x1, URZ ;  /* 0xffffffff27047890 */ /* 0x000fe2000fffe0ff */
[----:B------:R-:W-:Y:S03]  /*7290*/  LEA R2, R60, UR36, 0x3 ;  /* 0x000000243c027c11 */ /* 0x000fe6000f8e18ff */
[----:B------:R-:W-:Y:S08]  /*72a0*/  UISETP.GT.U32.AND UP0, UPT, UR4, -0x3, UPT ;  /* 0xfffffffd0400788c */ /* 0x000ff0000bf04070 */
[----:B------:R-:W-:Y:S01]  /*72b0*/  @P1 SHF.L.U32 R3, R101, 0x1f, RZ ;  /* 0x0000001f65031819 */ /* 0x000fe200000006ff */
[----:B------:R-:W-:Y:S06]  /*72c0*/  BRA.U UP0, `(.L_x_114) ;  /* 0x0000000100247547 */ /* 0x000fec000b800000 */
[----:B------:R-:W-:Y:S01]  /*72d0*/  IMAD.U32 R4, RZ, RZ, UR38 ;  /* 0x00000026ff047e24 */ /* 0x000fe2000f8e00ff */
[----:B------:R-:W-:Y:S01]  /*72e0*/  MOV R0, UR37 ;  /* 0x0000002500007c02 */ /* 0x000fe20008000f00 */
[----:B------:R-:W-:Y:S03]  /*72f0*/  UIADD3 UR4, UPT, UPT, UR38, 0x1, URZ ;  /* 0x0000000126047890 */ /* 0x000fe6000fffe0ff */
[----:B------:R-:W-:Y:S01]  /*7300*/  @P1 LEA R4, R4, UR36, 0x3 ;  /* 0x0000002404041c11 */ /* 0x000fe2000f8e18ff */
[----:B------:R-:W-:Y:S04]  /*7310*/  UISETP.NE.AND UP0, UPT, UR4, 0x3, UPT ;  /* 0x000000030400788c */ /* 0x000fe8000bf05270 */
[----:B------:R-:W-:Y:S01]  /*7320*/  @P1 VIADD R4, R4, 0x38 ;  /* 0x0000003804041836 */ /* 0x000fe20000000000 */
[----:B------:R-:W-:Y:S04]  /*7330*/  USEL UR38, UR4, URZ, UP0 ;  /* 0x000000ff04267287 */ /* 0x000fe80008000000 */
[----:B------:R-:W-:Y:S04]  /*7340*/  @P1 PRMT R0, R0, 0x654, R4 ;  /* 0x0000065400001816 */ /* 0x000fe80000000004 */
[----:B------:R2:W-:Y:S04]  /*7350*/  @P1 SYNCS.ARRIVE.TRANS64.RED.A1T0 RZ, [R0+URZ], RZ ;  /* 0x000000ff00ff19a7 */ /* 0x0005e800081004ff */
.L_x_114:
[----:B------:R-:W4:Y:S01]  /*7360*/  @P1 SYNCS.PHASECHK.TRANS64.TRYWAIT P0, [R2+URZ+0x20], R3 ;  /* 0x00002003020015a7 */ /* 0x000f2200080011ff */
[----:B------:R-:W-:Y:S01]  /*7370*/  BSSY B1, `(.L_x_115) ;  /* 0x0000016000017945 */ /* 0x000fe20003800000 */
[----:B----4-:R-:W-:Y:S03]  /*7380*/  @P1 SEL R61, RZ, 0x1, !P0 ;  /* 0x00000001ff3d1807 */ /* 0x010fe60004000000 */
[----:B------:R-:W-:Y:S05]  /*7390*/  @!P1 BRA `(.L_x_116) ;  /* 0x00000000004c9947 */ /* 0x000fea0003800000 */
[----:B------:R-:W-:Y:S01]  /*73a0*/  ISETP.NE.AND P0, PT, R61, RZ, PT ;  /* 0x000000ff3d00720c */ /* 0x000fe20003f05270 */
[----:B------:R-:W-:Y:S01]  /*73b0*/  BSSY B0, `(.L_x_117) ;  /* 0x000000b000007945 */ /* 0x000fe20003800000 */
[----:B------:R-:W-:Y:S11]  /*73c0*/  ISETP.NE.AND P1, PT, R62, RZ, PT ;  /* 0x000000ff3e00720c */ /* 0x000ff60003f25270 */
[----:B------:R-:W-:Y:S02]  /*73d0*/  @!UPT UIADD3 URZ, UPT, UPT, URZ, URZ, URZ ;  /* 0x000000fffffff290 */ /* 0x000fe4000fffe0ff */
[C---:B------:R-:W-:Y:S01]  /*73e0*/  @P1 IMAD R6, R60.reuse, 0x2000, R104 ;  /* 0x000020003c061824 */ /* 0x040fe200078e0268 */
[C---:B------:R-:W-:Y:S01]  /*73f0*/  @P1 LEA R4, R60.reuse, R102, 0xd ;  /* 0x000000663c041211 */ /* 0x040fe200078e68ff */
[C---:B------:R-:W-:Y:S02]  /*7400*/  @P1 IMAD R5, R60.reuse, 0x2000, R103 ;  /* 0x000020003c051824 */ /* 0x040fe400078e0267 */
[----:B------:R-:W-:Y:S01]  /*7410*/  @P1 IMAD R3, R60, 0x2000, R110 ;  /* 0x000020003c031824 */ /* 0x000fe200078e026e */
[----:B------:R-:W-:Y:S06]  /*7420*/  @P0 BRA `(.L_x_118) ;  /* 0x00000000000c0947 */ /* 0x000fec0003800000 */
[----:B--2---:R-:W-:Y:S04]  /*7430*/  SHF.L.U32 R0, R101, 0x1f, RZ ;  /* 0x0000001f65007819 */ /* 0x004fe800000006ff */
[----:B------:R-:W2:Y:S02]  /*7440*/  SYNCS.PHASECHK.TRANS64.TRYWAIT P0, [R2+URZ+0x20], R0 ;  /* 0x00002000020075a7 */ /* 0x000ea400080011ff */
[----:B--2---:R-:W-:Y:S05]  /*7450*/  @!P0 BRA `(.L_x_119) ;  /* 0x00000024004c8947 */ /* 0x004fea0003800000 */
.L_x_118:
[----:B------:R-:W-:Y:S05]  /*7460*/  BSYNC B0 ;  /* 0x0000000000007941 */ /* 0x000fea0003800000 */
.L_x_117:
[----:B------:R-:W-:Y:S02]  /*7470*/  ISETP.NE.AND P0, PT, R62, RZ, PT ;  /* 0x000000ff3e00720c */ /* 0x000fe40003f05270 */
[----:B------:R-:W-:Y:S11]  /*7480*/  IADD3 R60, PT, PT, R60, 0x1, RZ ;  /* 0x000000013c3c7810 */ /* 0x000ff60007ffe0ff */
[----:B------:R4:W1:Y:S04]  /*7490*/  @P0 LDS.128 R56, [R6] ;  /* 0x0000000006380984 */ /* 0x0008680000000c00 */
[----:B------:R4:W1:Y:S04]  /*74a0*/  @P0 LDS.128 R64, [R5+0x10] ;  /* 0x0000100005400984 */ /* 0x0008680000000c00 */
[----:B------:R4:W1:Y:S04]  /*74b0*/  @P0 LDS.128 R72, [R4+0x20] ;  /* 0x0000200004480984 */ /* 0x0008680000000c00 */
[----:B------:R4:W1:Y:S02]  /*74c0*/  @P0 LDS.128 R80, [R3+0x30] ;  /* 0x0000300003500984 */ /* 0x0008640000000c00 */
.L_x_116:
[----:B------:R-:W-:Y:S05]  /*74d0*/  BSYNC B1 ;  /* 0x0000000000017941 */ /* 0x000fea0003800000 */
.L_x_115:
[----:B--2---:R-:W-:Y:S05]  /*74e0*/  VIADD R0, R47, 0x20 ;  /* 0x000000202f007836 */ /* 0x004fea0000000000 */
[----:B------:R-:W-:Y:S04]  /*74f0*/  SHF.R.U32.HI R0, RZ, 0x15, R0 ;  /* 0x00000015ff007819 */ /* 0x000fe80000011600 */
[----:B------:R-:W-:Y:S11]  /*7500*/  LOP3.LUT P0, RZ, R0, 0x3, R96, 0x48, !PT ;  /* 0x0000000300ff7812 */ /* 0x000ff60007804860 */
[----:B------:R-:W-:Y:S02]  /*7510*/  @!UPT UIADD3 URZ, UPT, UPT, URZ, URZ, URZ ;  /* 0x000000fffffff290 */ /* 0x000fe4000fffe0ff */
[----:B------:R-:W-:Y:S05]  /*7520*/  @!P0 BRA `(.L_x_120) ;  /* 0x0000000000408947 */ /* 0x000fea0003800000 */
[----:B------:R-:W2:Y:S01]  /*7530*/  LDCU.64 UR8, c[0x4][0x70] ;  /* 0x01000e00ff0877ac */ /* 0x000ea20008000a00 */
[----:B----4-:R-:W-:Y:S01]  /*7540*/  MOV R3, 0x0 ;  /* 0x0000000000037802 */ /* 0x010fe20000000f00 */
[----:B------:R-:W-:Y:S02]  /*7550*/  HFMA2 R12, -RZ, RZ, 0, 5.9604644775390625e-08 ;  /* 0x00000001ff0c7431 */ /* 0x000fe400000001ff */
[----:B-1----:R-:W-:Y:S02]  /*7560*/  IMAD.MOV.U32 R8, RZ, RZ, 0x192 ;  /* 0x00000192ff087424 */ /* 0x002fe400078e00ff */
[----:B------:R-:W-:Y:S01]  /*7570*/  IMAD.MOV.U32 R13, RZ, RZ, RZ ;  /* 0x000000ffff0d7224 */ /* 0x000fe200078e00ff */
[----:B------:R-:W1:Y:S01]  /*7580*/  LDCU.64 UR6, c[0x4][0x78] ;  /* 0x01000f00ff0677ac */ /* 0x000e620008000a00 */
[----:B------:R-:W4:Y:S01]  /*7590*/  LDC.64 R2, c[0x4][R3] ;  /* 0x0100000003027b82 */ /* 0x000f220000000a00 */
[----:B------:R-:W5:Y:S01]  /*75a0*/  LDCU.64 UR4, c[0x4][0x10] ;  /* 0x01000200ff0477ac */ /* 0x000f620008000a00 */
[----:B--2---:R-:W-:Y:S01]  /*75b0*/  MOV R5, UR9 ;  /* 0x0000000900057c02 */ /* 0x004fe20008000f00 */
[----:B------:R-:W-:Y:S01]  /*75c0*/  IMAD.U32 R4, RZ, RZ, UR8 ;  /* 0x00000008ff047e24 */ /* 0x000fe2000f8e00ff */
[----:B-1----:R-:W-:Y:S01]  /*75d0*/  MOV R7, UR7 ;  /* 0x0000000700077c02 */ /* 0x002fe20008000f00 */
[----:B------:R-:W-:Y:S01]  /*75e0*/  IMAD.U32 R6, RZ, RZ, UR6 ;  /* 0x00000006ff067e24 */ /* 0x000fe2000f8e00ff */
[----:B-----5:R-:W-:Y:S01]  /*75f0*/  MOV R11, UR5 ;  /* 0x00000005000b7c02 */ /* 0x020fe20008000f00 */
[----:B------:R-:W-:Y:S02]  /*7600*/  IMAD.U32 R10, RZ, RZ, UR4 ;  /* 0x00000004ff0a7e24 */ /* 0x000fe4000f8e00ff */
[----:B------:R-:W-:Y:S07]  /*7610*/  LEPC R20, `(.L_x_120) ;  /* 0x000000001014794e */ /* 0x000fee0000000000 */
[----:B---34-:R-:W-:Y:S05]  /*7620*/  CALL.ABS.NOINC R2 ;  /* 0x0000000002007343 */ /* 0x018fea0003c00000 */
.L_x_120:
[----:B------:R-:W-:Y:S05]  /*7630*/  WARPSYNC.ALL ;  /* 0x0000000000007948 */ /* 0x000fea0003800000 */
[----:B------:R-:W-:Y:S01]  /*7640*/  R2UR UR4, R47 ;  /* 0x000000002f0472ca */ /* 0x000fe200000e0000 */
[--C-:B-1----:R-:W-:Y:S01]  /*7650*/  HADD2.F32 R50, -RZ, R56.reuse.H0_H0 ;  /* 0x20000038ff327230 */ /* 0x102fe20000004100 */
[----:B------:R-:W-:Y:S01]  /*7660*/  ISETP.NE.AND P0, PT, R106, RZ, PT ;  /* 0x000000ff6a00720c */ /* 0x000fe20003f05270 */
[----:B------:R-:W-:Y:S01]  /*7670*/  HADD2.F32 R51, -RZ, R56.H1_H1 ;  /* 0x30000038ff337230 */ /* 0x000fe20000004100 */
[----:B------:R-:W-:Y:S01]  /*7680*/  BSSY.RECONVERGENT B0, `(.L_x_121) ;  /* 0x0000085000007945 */ /* 0x000fe20003800200 */
[--C-:B------:R-:W-:Y:S08]  /*7690*/  HADD2.F32 R52, -RZ, R57.reuse.H0_H0 ;  /* 0x20000039ff347230 */ /* 0x100ff00000004100 */
[----:B----4-:R-:W1:Y:S02]  /*76a0*/  LDTM.x32 R4, tmem[UR4+0x20] ;  /* 0x00002004000479ee */ /* 0x010e6400082c0000 */
[C---:B-1----:R-:W-:Y:S01]  /*76b0*/  FMUL R0, R46.reuse, R4 ;  /* 0x000000042e007220 */ /* 0x042fe20000400000 */
        /* <DEDUP_REMOVED lines=67> */
[----:B------:R1:W-:Y:S01]  /*7af0*/  STS.128 [R104+0x2000], R52 ;  /* 0x0020003468007388 */ /* 0x0003e20000000c00 */
        /* <DEDUP_REMOVED lines=52> */
[----:B------:R-:W-:Y:S02]  /*7e40*/  UIADD3 UR4, UP0, UPT, UR48, 0x680, URZ ;  /* 0x0000068030047890 */ /* 0x000fe4000ff1e0ff */
[----:B------:R-:W-:Y:S02]  /*7e50*/  UIADD3 UR9, UPT, UPT, UR41, 0x20, URZ ;  /* 0x0000002029097890 */ /* 0x000fe4000fffe0ff */
[----:B------:R-:W-:Y:S02]  /*7e60*/  UIADD3 UR8, UPT, UPT, UR36, 0x2200, URZ ;  /* 0x0000220024087890 */ /* 0x000fe4000fffe0ff */
[----:B------:R-:W-:Y:S01]  /*7e70*/  UIADD3.X UR5, UPT, UPT, URZ, UR49, URZ, UP0, !UPT ;  /* 0x00000031ff057290 */ /* 0x000fe200087fe4ff */
[----:B------:R-:W-:Y:S01]  /*7e80*/  UMOV UR10, UR42 ;  /* 0x0000002a000a7c82 */ /* 0x000fe20008000000 */
[----:B------:R-:W-:Y:S07]  /*7e90*/  UMOV UR11, UR60 ;  /* 0x0000003c000b7c82 */ /* 0x000fee0008000000 */
[----:B------:R2:W-:Y:S01]  /*7ea0*/  UTMASTG.3D [UR8], [UR4] ;  /* 0x00000008040073b5 */ /* 0x0005e20008010000 */
[----:B------:R0:W-:Y:S01]  /*7eb0*/  UTMACMDFLUSH ;  /* 0x00000000000079b7 */ /* 0x0001e20000000000 */
[----:B--2---:R-:W-:Y:S04]  /*7ec0*/  DEPBAR.LE SB0, 0x1 ;  /* 0x000080400000791a */ /* 0x004fe80000000000 */
.L_x_122:
[----:B------:R-:W-:Y:S05]  /*7ed0*/  BSYNC.RECONVERGENT B0 ;  /* 0x0000000000007941 */ /* 0x000fea0003800200 */
.L_x_121:
[----:B------:R-:W-:Y:S01]  /*7ee0*/  BAR.SYNC.DEFER_BLOCKING 0x1, 0x80 ;  /* 0x0042000000007b1d */ /* 0x000fe20000010000 */
[----:B------:R-:W-:Y:S01]  /*7ef0*/  ISETP.NE.AND P1, PT, R111, RZ, PT ;  /* 0x000000ff6f00720c */ /* 0x000fe20003f25270 */
[----:B------:R-:W-:Y:S01]  /*7f00*/  UISETP.GT.U32.AND UP0, UPT, UR39, -0x3, UPT ;  /* 0xfffffffd2700788c */ /* 0x000fe2000bf04070 */
[----:B------:R-:W-:Y:S11]  /*7f10*/  LEA R4, R60, UR36, 0x3 ;  /* 0x000000243c047c11 */ /* 0x000ff6000f8e18ff */
        /* <DEDUP_REMOVED lines=11> */
.L_x_123:
        /* <DEDUP_REMOVED lines=9> */
[C---:B--2---:R-:W-:Y:S01]  /*8060*/  @P1 LEA R0, R60.reuse, R102, 0xd ;  /* 0x000000663c001211 */ /* 0x044fe200078e68ff */
[C---:B------:R-:W-:Y:S02]  /*8070*/  @P1 IMAD R2, R60.reuse, 0x2000, R103 ;  /* 0x000020003c021824 */ /* 0x040fe400078e0267 */
[----:B------:R-:W-:Y:S01]  /*8080*/  @P1 IMAD R60, R60, 0x2000, R110 ;  /* 0x000020003c3c1824 */ /* 0x000fe200078e026e */
[----:B------:R-:W-:Y:S06]  /*8090*/  @P0 BRA `(.L_x_127) ;  /* 0x00000000000c0947 */ /* 0x000fec0003800000 */
[----:B------:R-:W-:Y:S04]  /*80a0*/  SHF.L.U32 R5, R101, 0x1f, RZ ;  /* 0x0000001f65057819 */ /* 0x000fe800000006ff */
[----:B------:R-:W2:Y:S02]  /*80b0*/  SYNCS.PHASECHK.TRANS64.TRYWAIT P0, [R4+URZ+0x20], R5 ;  /* 0x00002005040075a7 */ /* 0x000ea400080011ff */
[----:B--2---:R-:W-:Y:S05]  /*80c0*/  @!P0 BRA `(.L_x_128) ;  /* 0x0000001800448947 */ /* 0x004fea0003800000 */
.L_x_127:
[----:B------:R-:W-:Y:S05]  /*80d0*/  BSYNC B0 ;  /* 0x0000000000007941 */ /* 0x000fea0003800000 */
.L_x_126:
[----:B------:R-:W-:Y:S11]  /*80e0*/  ISETP.NE.AND P0, PT, R62, RZ, PT ;  /* 0x000000ff3e00720c */ /* 0x000ff60003f05270 */
[----:B------:R-:W-:Y:S02]  /*80f0*/  @!UPT UIADD3 URZ, UPT, UPT, URZ, URZ, URZ ;  /* 0x000000fffffff290 */ /* 0x000fe4000fffe0ff */
[----:B------:R4:W1:Y:S04]  /*8100*/  @P0 LDS.128 R56, [R3] ;  /* 0x0000000003380984 */ /* 0x0008680000000c00 */
[----:B------:R4:W1:Y:S04]  /*8110*/  @P0 LDS.128 R64, [R2+0x10] ;  /* 0x0000100002400984 */ /* 0x0008680000000c00 */
[----:B------:R4:W1:Y:S04]  /*8120*/  @P0 LDS.128 R72, [R0+0x20] ;  /* 0x0000200000480984 */ /* 0x0008680000000c00 */
[----:B------:R4:W1:Y:S02]  /*8130*/  @P0 LDS.128 R80, [R60+0x30] ;  /* 0x000030003c500984 */ /* 0x0008640000000c00 */
.L_x_125:
[----:B------:R-:W-:Y:S05]  /*8140*/  BSYNC B1 ;  /* 0x0000000000017941 */ /* 0x000fea0003800000 */
.L_x_124:
[----:B--2-4-:R-:W-:Y:S05]  /*8150*/  VIADD R0, R47, 0x40 ;  /* 0x000000402f007836 */ /* 0x014fea0000000000 */
[----:B------:R-:W-:Y:S04]  /*8160*/  SHF.R.U32.HI R0, RZ, 0x15, R0 ;  /* 0x00000015ff007819 */ /* 0x000fe80000011600 */
[----:B------:R-:W-:Y:S11]  /*8170*/  LOP3.LUT P0, RZ, R0, 0x3, R96, 0x48, !PT ;  /* 0x0000000300ff7812 */ /* 0x000ff60007804860 */
[----:B------:R-:W-:Y:S02]  /*8180*/  @!UPT UIADD3 URZ, UPT, UPT, URZ, URZ, URZ ;  /* 0x000000fffffff290 */ /* 0x000fe4000fffe0ff */
[----:B------:R-:W-:Y:S05]  /*8190*/  @!P0 BRA `(.L_x_129) ;  /* 0x0000000000408947 */ /* 0x000fea0003800000 */
[----:B------:R-:W2:Y:S01]  /*81a0*/  LDCU.64 UR8, c[0x4][0x70] ;  /* 0x01000e00ff0877ac */ /* 0x000ea20008000a00 */
[----:B------:R-:W-:Y:S01]  /*81b0*/  MOV R3, 0x0 ;  /* 0x0000000000037802 */ /* 0x000fe20000000f00 */
        /* <DEDUP_REMOVED lines=14> */
.L_x_129:
[----:B------:R-:W-:Y:S01]  /*82a0*/  ISETP.NE.AND P0, PT, R106, RZ, PT ;  /* 0x000000ff6a00720c */ /* 0x000fe20003f05270 */
[----:B------:R-:W-:Y:S05]  /*82b0*/  WARPSYNC.ALL ;  /* 0x0000000000007948 */ /* 0x000fea0003800000 */
[----:B------:R-:W-:Y:S01]  /*82c0*/  R2UR UR4, R47 ;  /* 0x000000002f0472ca */ /* 0x000fe200000e0000 */
[--C-:B-1----:R-:W-:Y:S01]  /*82d0*/  HADD2.F32 R47, -RZ, R56.reuse.H0_H0 ;  /* 0x20000038ff2f7230 */ /* 0x102fe20000004100 */
[----:B------:R-:W-:Y:S01]  /*82e0*/  IADD3 R112, PT, PT, R112, 0xa0, RZ ;  /* 0x000000a070707810 */ /* 0x000fe20007ffe0ff */
[----:B------:R-:W-:Y:S01]  /*82f0*/  HADD2.F32 R50, -RZ, R56.H1_H1 ;  /* 0x30000038ff327230 */ /* 0x000fe20000004100 */
[----:B------:R-:W-:Y:S01]  /*8300*/  BSSY.RECONVERGENT B0, `(.L_x_130) ;  /* 0x0000088000007945 */ /* 0x000fe20003800200 */
[--C-:B------:R-:W-:Y:S01]  /*8310*/  HADD2.F32 R51, -RZ, R57.reuse.H0_H0 ;  /* 0x20000039ff337230 */ /* 0x100fe20000004100 */
[----:B------:R-:W-:Y:S01]  /*8320*/  LOP3.LUT R112, R112, 0xfefffff8, RZ, 0xc0, !PT ;  /* 0xfefffff870707812 */ /* 0x000fe200078ec0ff */
[----:B------:R-:W-:Y:S02]  /*8330*/  HADD2.F32 R52, -RZ, R57.H1_H1 ;  /* 0x30000039ff347230 */ /* 0x000fe40000004100 */
[--C-:B------:R-:W-:Y:S02]  /*8340*/  HADD2.F32 R53, -RZ, R58.reuse.H0_H0 ;  /* 0x2000003aff357230 */ /* 0x100fe40000004100 */
[----:B------:R-:W-:Y:S02]  /*8350*/  HADD2.F32 R54, -RZ, R58.H1_H1 ;  /* 0x3000003aff367230 */ /* 0x000fe40000004100 */
[----:B------:R-:W1:Y:S01]  /*8360*/  LDTM.x32 R4, tmem[UR4+0x40] ;  /* 0x00004004000479ee */ /* 0x000e6200082c0000 */
[----:B------:R-:W-:Y:S01]  /*8370*/  NOP ;  /* 0x0000000000007918 */ /* 0x000fe20000000000 */
[----:B-1----:R1:W-:Y:S01]  /*8380*/  SYNCS.ARRIVE.TRANS64.RED.A1T0 RZ, [R112+URZ], RZ ;  /* 0x000000ff70ff79a7 */ /* 0x0023e200081004ff */
[--C-:B------:R-:W-:Y:S02]  /*8390*/  HADD2.F32 R55, -RZ, R59.reuse.H0_H0 ;  /* 0x2000003bff377230 */ /* 0x100fe40000004100 */
[----:B------:R-:W-:Y:S02]  /*83a0*/  HADD2.F32 R56, -RZ, R59.H1_H1 ;  /* 0x3000003bff387230 */ /* 0x000fe40000004100 */
        /* <DEDUP_REMOVED lines=9> */
[C---:B------:R-:W-:Y:S01]  /*8440*/  FMUL R4, R46.reuse, R4 ;  /* 0x000000042e047220 */ /* 0x040fe20000400000 */
[C---:B------:R-:W-:Y:S01]  /*8450*/  FMUL R5, R46.reuse, R5 ;  /* 0x000000052e057220 */ /* 0x040fe20000400000 */
[C---:B------:R-:W-:Y:S01]  /*8460*/  FMUL R6, R46.reuse, R6 ;  /* 0x000000062e067220 */ /* 0x040fe20000400000 */
[C---:B------:R-:W-:Y:S01]  /*8470*/  FMUL R7, R46.reuse, R7 ;  /* 0x000000072e077220 */ /* 0x040fe20000400000 */
[C---:B------:R-:W-:Y:S01]  /*8480*/  FFMA R4, R49.reuse, R47, R4 ;  /* 0x0000002f31047223 */ /* 0x040fe20000000004 */
[C---:B------:R-:W-:Y:S01]  /*8490*/  FFMA R5, R49.reuse, R50, R5 ;  /* 0x0000003231057223 */ /* 0x040fe20000000005 */
[C---:B------:R-:W-:Y:S01]  /*84a0*/  FFMA R6, R49.reuse, R51, R6 ;  /* 0x0000003331067223 */ /* 0x040fe20000000006 */
[----:B------:R-:W-:Y:S01]  /*84b0*/  FFMA R7, R49, R52, R7 ;  /* 0x0000003431077223 */ /* 0x000fe20000000007 */
[C---:B------:R-:W-:Y:S01]  /*84c0*/  FMUL R8, R46.reuse, R8 ;  /* 0x000000082e087220 */ /* 0x040fe20000400000 */
[C---:B------:R-:W-:Y:S01]  /*84d0*/  FMUL R9, R46.reuse, R9 ;  /* 0x000000092e097220 */ /* 0x040fe20000400000 */
[----:B------:R-:W-:Y:S01]  /*84e0*/  F2FP.F16.F32.PACK_AB R4, R5, R4 ;  /* 0x000000040504723e */ /* 0x000fe200000000ff */
[C---:B------:R-:W-:Y:S01]  /*84f0*/  FMUL R10, R46.reuse, R10 ;  /* 0x0000000a2e0a7220 */ /* 0x040fe20000400000 */
[----:B------:R-:W-:Y:S01]  /*8500*/  F2FP.F16.F32.PACK_AB R5, R7, R6 ;  /* 0x000000060705723e */ /* 0x000fe200000000ff */
[C---:B------:R-:W-:Y:S01]  /*8510*/  FFMA R8, R49.reuse, R53, R8 ;  /* 0x0000003531087223 */ /* 0x040fe20000000008 */
[C---:B------:R-:W-:Y:S01]  /*8520*/  FFMA R9, R49.reuse, R54, R9 ;  /* 0x0000003631097223 */ /* 0x040fe20000000009 */
[----:B------:R-:W-:Y:S01]  /*8530*/  FFMA R10, R49, R55, R10 ;  /* 0x00000037310a7223 */ /* 0x000fe2000000000a */
[C---:B------:R-:W-:Y:S01]  /*8540*/  FMUL R11, R46.reuse, R11 ;  /* 0x0000000b2e0b7220 */ /* 0x040fe20000400000 */
[C---:B------:R-:W-:Y:S01]  /*8550*/  FMUL R0, R46.reuse, R12 ;  /* 0x0000000c2e007220 */ /* 0x040fe20000400000 */
[C---:B------:R-:W-:Y:S01]  /*8560*/  FMUL R2, R46.reuse, R13 ;  /* 0x0000000d2e027220 */ /* 0x040fe20000400000 */
[----:B------:R-:W-:Y:S01]  /*8570*/  F2FP.F16.F32.PACK_AB R6, R9, R8 ;  /* 0x000000080906723e */ /* 0x000fe200000000ff */
[C---:B------:R-:W-:Y:S01]  /*8580*/  FFMA R11, R49.reuse, R56, R11 ;  /* 0x00000038310b7223 */ /* 0x040fe2000000000b */
[C---:B------:R-:W-:Y:S01]  /*8590*/  FFMA R0, R49.reuse, R57, R0 ;  /* 0x0000003931007223 */ /* 0x040fe20000000000 */
[C---:B------:R-:W-:Y:S01]  /*85a0*/  FFMA R2, R49.reuse, R58, R2 ;  /* 0x0000003a31027223 */ /* 0x040fe20000000002 */
[C---:B------:R-:W-:Y:S01]  /*85b0*/  FMUL R3, R46.reuse, R14 ;  /* 0x0000000e2e037220 */ /* 0x040fe20000400000 */
[C---:B------:R-:W-:Y:S01]  /*85c0*/  FMUL R15, R46.reuse, R15 ;  /* 0x0000000f2e0f7220 */ /* 0x040fe20000400000 */
[C---:B------:R-:W-:Y:S01]  /*85d0*/  FMUL R12, R46.reuse, R16 ;  /* 0x000000102e0c7220 */ /* 0x040fe20000400000 */
[C---:B------:R-:W-:Y:S01]  /*85e0*/  FMUL R13, R46.reuse, R17 ;  /* 0x000000112e0d7220 */ /* 0x040fe20000400000 */
[C---:B------:R-:W-:Y:S01]  /*85f0*/  FFMA R3, R49.reuse, R59, R3 ;  /* 0x0000003b31037223 */ /* 0x040fe20000000003 */
[C---:B------:R-:W-:Y:S01]  /*8600*/  FMUL R14, R46.reuse, R18 ;  /* 0x000000122e0e7220 */ /* 0x040fe20000400000 */
[----:B------:R-:W-:Y:S01]  /*8610*/  FFMA R15, R49, R60, R15 ;  /* 0x0000003c310f7223 */ /* 0x000fe2000000000f */
[C---:B------:R-:W-:Y:S01]  /*8620*/  FMUL R19, R46.reuse, R19 ;  /* 0x000000132e137220 */ /* 0x040fe20000400000 */
[----:B------:R-:W-:Y:S01]  /*8630*/  F2FP.F16.F32.PACK_AB R7, R11, R10 ;  /* 0x0000000a0b07723e */ /* 0x000fe200000000ff */
[C---:B------:R-:W-:Y:S01]  /*8640*/  FFMA R12, R49.reuse, R61, R12 ;  /* 0x0000003d310c7223 */ /* 0x040fe2000000000c */
[----:B------:R-:W-:Y:S02]  /*8650*/  HADD2.F32 R66, -RZ, R72.H1_H1 ;  /* 0x30000048ff427230 */ /* 0x000fe40000004100 */
[C---:B------:R-:W-:Y:S01]  /*8660*/  FMUL R16, R46.reuse, R20 ;  /* 0x000000142e107220 */ /* 0x040fe20000400000 */
[C---:B------:R-:W-:Y:S01]  /*8670*/  FFMA R13, R49.reuse, R62, R13 ;  /* 0x0000003e310d7223 */ /* 0x040fe2000000000d */
[----:B------:R1:W-:Y:S01]  /*8680*/  STS.128 [R104+0x4000], R4 ;  /* 0x0040000468007388 */ /* 0x0003e20000000c00 */
[--C-:B------:R-:W-:Y:S02]  /*8690*/  HADD2.F32 R67, -RZ, R73.reuse.H0_H0 ;  /* 0x20000049ff437230 */ /* 0x100fe40000004100 */
[C---:B------:R-:W-:Y:S01]  /*86a0*/  FMUL R17, R46.reuse, R21 ;  /* 0x000000152e117220 */ /* 0x040fe20000400000 */
[C---:B------:R-:W-:Y:S01]  /*86b0*/  FFMA R14, R49.reuse, R63, R14 ;  /* 0x0000003f310e7223 */ /* 0x040fe2000000000e */
[----:B------:R-:W-:Y:S02]  /*86c0*/  HADD2.F32 R68, -RZ, R73.H1_H1 ;  /* 0x30000049ff447230 */ /* 0x000fe40000004100 */
[C---:B------:R-:W-:Y:S01]  /*86d0*/  FMUL R18, R46.reuse, R22 ;  /* 0x000000162e127220 */ /* 0x040fe20000400000 */
[C---:B------:R-:W-:Y:S01]  /*86e0*/  FFMA R19, R49.reuse, R64, R19 ;  /* 0x0000004031137223 */ /* 0x040fe20000000013 */
        /* <DEDUP_REMOVED lines=13> */
[----:B------:R-:W-:Y:S01]  /*87c0*/  FMUL R27, R46, R27 ;  /* 0x0000001b2e1b7220 */ /* 0x000fe20000400000 */
[----:B------:R-:W-:Y:S01]  /*87d0*/  F2FP.F16.F32.PACK_AB R8, R2, R0 ;  /* 0x000000000208723e */ /* 0x000fe200000000ff */
[----:B------:R-:W-:Y:S01]  /*87e0*/  FFMA R20, R49, R69, R20 ;  /* 0x0000004531147223 */ /* 0x000fe20000000014 */
[----:B------:R-:W-:Y:S01]  /*87f0*/  F2FP.F16.F32.PACK_AB R9, R15, R3 ;  /* 0x000000030f09723e */ /* 0x000fe200000000ff */
[----:B------:R-:W-:Y:S01]  /*8800*/  HADD2.F32 R74, -RZ, R80.H1_H1 ;  /* 0x30000050ff4a7230 */ /* 0x000fe20000004100 */
[----:B------:R-:W-:Y:S01]  /*8810*/  F2FP.F16.F32.PACK_AB R10, R13, R12 ;  /* 0x0000000c0d0a723e */ /* 0x000fe200000000ff */
[C---:B------:R-:W-:Y:S01]  /*8820*/  FMUL R24, R46.reuse, R28 ;  /* 0x0000001c2e187220 */ /* 0x040fe20000400000 */
[----:B------:R-:W-:Y:S01]  /*8830*/  F2FP.F16.F32.PACK_AB R11, R19, R14 ;  /* 0x0000000e130b723e */ /* 0x000fe200000000ff */
[C---:B------:R-:W-:Y:S01]  /*8840*/  FFMA R21, R49.reuse, R70, R21 ;  /* 0x0000004631157223 */ /* 0x040fe20000000015 */
[--C-:B------:R-:W-:Y:S02]  /*8850*/  HADD2.F32 R75, -RZ, R81.reuse.H0_H0 ;  /* 0x20000051ff4b7230 */ /* 0x100fe40000004100 */
[C---:B------:R-:W-:Y:S01]  /*8860*/  FMUL R25, R46.reuse, R29 ;  /* 0x0000001d2e197220 */ /* 0x040fe20000400000 */
[C---:B------:R-:W-:Y:S01]  /*8870*/  FFMA R22, R49.reuse, R71, R22 ;  /* 0x0000004731167223 */ /* 0x040fe20000000016 */
[----:B------:R1:W-:Y:S01]  /*8880*/  STS.128 [R103+0x4010], R8 ;  /* 0x0040100867007388 */ /* 0x0003e20000000c00 */
        /* <DEDUP_REMOVED lines=8> */
[----:B------:R-:W-:Y:S01]  /*8910*/  FFMA R25, R49, R74, R25 ;  /* 0x0000004a31197223 */ /* 0x000fe20000000019 */
[--C-:B------:R-:W-:Y:S02]  /*8920*/  HADD2.F32 R79, -RZ, R83.reuse.H0_H0 ;  /* 0x20000053ff4f7230 */ /* 0x100fe40000004100 */
[C---:B------:R-:W-:Y:S01]  /*8930*/  FMUL R29, R46.reuse, R33 ;  /* 0x000000212e1d7220 */ /* 0x040fe20000400000 */
[----:B------:R-:W-:Y:S01]  /*8940*/  F2FP.F16.F32.PACK_AB R16, R17, R16 ;  /* 0x000000101110723e */ /* 0x000fe200000000ff */
[----:B------:R-:W-:Y:S01]  /*8950*/  FFMA R26, R49, R75, R26 ;  /* 0x0000004b311a7223 */ /* 0x000fe2000000001a */
[----:B------:R-:W-:Y:S02]  /*8960*/  HADD2.F32 R80, -RZ, R83.H1_H1 ;  /* 0x30000053ff507230 */ /* 0x000fe40000004100 */
[C---:B------:R-:W-:Y:S01]  /*8970*/  FMUL R30, R46.reuse, R34 ;  /* 0x000000222e1e7220 */ /* 0x040fe20000400000 */
        /* <DEDUP_REMOVED lines=32> */
.L_x_131:
[----:B------:R-:W-:Y:S05]  /*8b80*/  BSYNC.RECONVERGENT B0 ;  /* 0x0000000000007941 */ /* 0x000fea0003800200 */
.L_x_130:
[----:B------:R-:W-:Y:S01]  /*8b90*/  BAR.SYNC.DEFER_BLOCKING 0x1, 0x80 ;  /* 0x0042000000007b1d */ /* 0x000fe20000010000 */
[----:B------:R-:W-:Y:S01]  /*8ba0*/  UIADD3 UR4, UPT, UPT, UR39, 0x1, URZ ;  /* 0x0000000127047890 */ /* 0x000fe2000fffe0ff */
[----:B------:R-:W-:Y:S03]  /*8bb0*/  IADD3 R48, PT, PT, R48, 0x1, RZ ;  /* 0x0000000130307810 */ /* 0x000fe60007ffe0ff */
[----:B------:R-:W-:Y:S09]  /*8bc0*/  UISETP.GT.U32.AND UP0, UPT, UR4, -0x3, UPT ;  /* 0xfffffffd0400788c */ /* 0x000ff2000bf04070 */
[----:B------:R-:W-:Y:S05]  /*8bd0*/  BRA.U UP0, `(.L_x_132) ;  /* 0x0000000100287547 */ /* 0x000fea000b800000 */
[----:B------:R-:W-:Y:S01]  /*8be0*/  ISETP.NE.AND P0, PT, R111, RZ, PT ;  /* 0x000000ff6f00720c */ /* 0x000fe20003f05270 */
[----:B------:R-:W-:Y:S01]  /*8bf0*/  IMAD.U32 R2, RZ, RZ, UR38 ;  /* 0x00000026ff027e24 */ /* 0x000fe2000f8e00ff */
[----:B------:R-:W-:Y:S01]  /*8c00*/  UIADD3 UR4, UPT, UPT, UR38, 0x1, URZ ;  /* 0x0000000126047890 */ /* 0x000fe2000fffe0ff */
[----:B------:R-:W-:Y:S03]  /*8c10*/  IMAD.U32 R0, RZ, RZ, UR37 ;  /* 0x00000025ff007e24 */ /* 0x000fe6000f8e00ff */
[----:B------:R-:W-:Y:S04]  /*8c20*/  UISETP.NE.AND UP0, UPT, UR4, 0x3, UPT ;  /* 0x000000030400788c */ /* 0x000fe8000bf05270 */
[----:B------:R-:W-:Y:S03]  /*8c30*/  USEL UR38, UR4, URZ, UP0 ;  /* 0x000000ff04267287 */ /* 0x000fe60008000000 */
[----:B------:R-:W-:Y:S05]  /*8c40*/  @P0 LEA R2, R2, UR36, 0x3 ;  /* 0x0000002402020c11 */ /* 0x000fea000f8e18ff */
[----:B------:R-:W-:Y:S05]  /*8c50*/  @P0 VIADD R2, R2, 0x38 ;  /* 0x0000003802020836 */ /* 0x000fea0000000000 */
[----:B------:R-:W-:Y:S04]  /*8c60*/  @P0 PRMT R0, R0, 0x654, R2 ;  /* 0x0000065400000816 */ /* 0x000fe80000000002 */
[----:B------:R2:W-:Y:S03]  /*8c70*/  @P0 SYNCS.ARRIVE.TRANS64.RED.A1T0 RZ, [R0+URZ], RZ ;  /* 0x000000ff00ff09a7 */ /* 0x0005e600081004ff */
.L_x_132:
[----:B------:R-:W-:Y:S01]  /*8c80*/  ISETP.NE.AND P2, PT, R107, RZ, PT ;  /* 0x000000ff6b00720c */ /* 0x000fe20003f45270 */
[----:B------:R-:W-:Y:S01]  /*8c90*/  UIADD3 UR39, UPT, UPT, UR39, 0x3, URZ ;  /* 0x0000000327277890 */ /* 0x000fe2000fffe0ff */
[----:B------:R-:W-:Y:S01]  /*8ca0*/  ISETP.NE.AND P0, PT, R109, 0x2, PT ;  /* 0x000000026d00780c */ /* 0x000fe20003f05270 */
[----:B------:R-:W-:Y:S01]  /*8cb0*/  IMAD.IADD R15, R44, 0x1, R90 ;  /* 0x000000012c0f7824 */ /* 0x000fe200078e025a */
[----:B------:R-:W-:Y:S01]  /*8cc0*/  ISETP.NE.AND P1, PT, R48, 0x4, PT ;  /* 0x000000043000780c */ /* 0x000fe20003f25270 */
[----:B------:R-:W-:Y:S01]  /*8cd0*/  IMAD.IADD R14, R45, 0x1, R91 ;  /* 0x000000012d0e7824 */ /* 0x000fe200078e025b */
[----:B------:R-:W-:Y:S02]  /*8ce0*/  SEL R2, RZ, 0x1, P0 ;  /* 0x00000001ff027807 */ /* 0x000fe40000000000 */
[----:B--2---:R-:W-:Y:S02]  /*8cf0*/  SEL R0, RZ, 0x1, P1 ;  /* 0x00000001ff007807 */ /* 0x004fe40000800000 */
[----:B------:R-:W-:Y:S02]  /*8d00*/  LOP3.LUT R99, R99, R2, RZ, 0x3c, !PT ;  /* 0x0000000263637212 */ /* 0x000fe400078e3cff */
[----:B------:R-:W-:Y:S02]  /*8d10*/  LOP3.LUT R100, R100, R0, RZ, 0x3c, !PT ;  /* 0x0000000064647212 */ /* 0x000fe400078e3cff */
[----:B------:R-:W-:Y:S02]  /*8d20*/  @P2 R2UR UR60, R98 ;  /* 0x00000000623c22ca */ /* 0x000fe400000e0000 */
[----:B------:R-:W-:Y:S02]  /*8d30*/  SEL R109, R109, RZ, P0 ;  /* 0x000000ff6d6d7207 */ /* 0x000fe40000000000 */
[----:B------:R-:W-:Y:S01]  /*8d40*/  SEL R48, R48, RZ, P1 ;  /* 0x000000ff30307207 */ /* 0x000fe20000800000 */
[----:B------:R-:W-:Y:S10]  /*8d50*/  @P2 BRA `(.L_x_133) ;  /* 0xffffffcc00582947 */ /* 0x000ff4000383ffff */
[----:B------:R-:W-:-:S09]  /*8d60*/  UISETP.NE.AND UP0, UPT, UR50, URZ, UPT ;  /* 0x000000ff3200728c */ /* 0x000fd2000bf05270 */
[----:B------:R-:W-:Y:S05]  /*8d70*/  BRA.U !UP0, `(.L_x_134) ;  /* 0x0000000108487547 */ /* 0x000fea000b800000 */
[----:B------:R-:W2:Y:S02]  /*8d80*/  LDCU.64 UR4, c[0x0][0x890] ;  /* 0x00011200ff0477ac */ /* 0x000ea40008000a00 */
[----:B--2---:R-:W-:-:S04]  /*8d90*/  UISETP.NE.U32.AND UP0, UPT, UR4, URZ, UPT ;  /* 0x000000ff0400728c */ /* 0x004fc8000bf05070 */
[----:B------:R-:W-:-:S09]  /*8da0*/  UISETP.NE.AND.EX UP0, UPT, UR5, URZ, UPT, UP0 ;  /* 0x000000ff0500728c */ /* 0x000fd2000bf05300 */
[----:B------:R-:W-:Y:S05]  /*8db0*/  BRA.U UP0, `(.L_x_135) ;  /* 0x00000001000c7547 */ /* 0x000fea000b800000 */
[----:B------:R-:W-:-:S13]  /*8dc0*/  FSETP.NEU.AND P0, PT, R49, RZ, PT ;  /* 0x000000ff3100720b */ /* 0x000fda0003f0d000 */
[----:B------:R-:W-:Y:S05]  /*8dd0*/  @!P0 EXIT ;  /* 0x000000000000894d */ /* 0x000fea0003800000 */
[----:B------:R-:W-:Y:S05]  /*8de0*/  BRA `(.L_x_134) ;  /* 0x00000000002c7947 */ /* 0x000fea0003800000 */
.L_x_135:
[----:B------:R-:W-:Y:S01]  /*8df0*/  ISETP.NE.AND P0, PT, R108, RZ, PT ;  /* 0x000000ff6c00720c */ /* 0x000fe20003f05270 */
[----:B------:R-:W-:-:S12]  /*8e00*/  BSSY.RECONVERGENT B0, `(.L_x_134) ;  /* 0x0000009000007945 */ /* 0x000fd80003800200 */
[----:B------:R-:W-:Y:S05]  /*8e10*/  @P0 BRA `(.L_x_136) ;  /* 0x0000000000140947 */ /* 0x000fea0003800000 */
[----:B------:R-:W2:Y:S02]  /*8e20*/  LDCU.64 UR4, c[0x0][0x888] ;  /* 0x00011100ff0477ac */ /* 0x000ea40008000a00 */
[----:B--2---:R-:W-:-:S04]  /*8e30*/  ISETP.NE.U32.AND P0, PT, RZ, UR4, PT ;  /* 0x00000004ff007c0c */ /* 0x004fc8000bf05070 */
[----:B------:R-:W-:-:S13]  /*8e40*/  ISETP.NE.AND.EX P0, PT, RZ, UR5, PT, P0 ;  /* 0x00000005ff007c0c */ /* 0x000fda000bf05300 */
[----:B------:R-:W-:Y:S05]  /*8e50*/  @!P0 EXIT ;  /* 0x000000000000894d */ /* 0x000fea0003800000 */
[----:B------:R-:W-:Y:S05]  /*8e60*/  BRA `(.L_x_137) ;  /* 0x0000000000087947 */ /* 0x000fea0003800000 */
.L_x_136:
[----:B------:R-:W-:-:S13]  /*8e70*/  FSETP.NEU.AND P0, PT, R49, RZ, PT ;  /* 0x000000ff3100720b */ /* 0x000fda0003f0d000 */
[----:B------:R-:W-:Y:S05]  /*8e80*/  @!P0 EXIT ;  /* 0x000000000000894d */ /* 0x000fea0003800000 */
.L_x_137:
[----:B------:R-:W-:Y:S05]  /*8e90*/  BSYNC.RECONVERGENT B0 ;  /* 0x0000000000007941 */ /* 0x000fea0003800200 */
.L_x_134:
[----:B------:R-:W-:Y:S01]  /*8ea0*/  ULEA UR4, UR38, UR36, 0x3 ;  /* 0x0000002426047291 */ /* 0x000fe2000f8e18ff */
[----:B------:R-:W-:-:S04]  /*8eb0*/  DEPBAR.LE SB0, 0x0 ;  /* 0x000080000000791a */ /* 0x000fc80000000000 */
[----:B------:R-:W-:-:S04]  /*8ec0*/  UIADD3 UR4, UPT, UPT, UR4, 0x38, URZ ;  /* 0x0000003804047890 */ /* 0x000fc8000fffe0ff */
[----:B------:R-:W-:-:S09]  /*8ed0*/  UPRMT UR4, UR37, 0x654, UR4 ;  /* 0x0000065425047896 */ /* 0x000fd20008000004 */
[----:B------:R-:W-:Y:S01]  /*8ee0*/  SYNCS.ARRIVE.TRANS64.RED.A1T0 RZ, [UR4], RZ ;  /* 0x000000ffffff79a7 */ /* 0x000fe20008100404 */
[----:B------:R-:W-:Y:S05]  /*8ef0*/  EXIT ;  /* 0x000000000000794d */ /* 0x000fea0003800000 */
.L_x_24:
[----:B--2---:R2:W4:Y:S02]  /*8f00*/  SYNCS.PHASECHK.TRANS64.TRYWAIT P0, [R2+URZ+0xd0], R3 ;  /* 0x0000d003020075a7 */ /* 0x00452400080011ff */
[----:B----4-:R-:W-:Y:S05]  /*8f10*/  @!P0 NANOSLEEP.SYNCS 0x989680 ;  /* 0x009896800000895d */ /* 0x010fea0003900000 */
[----:B------:R-:W4:Y:S02]  /*8f20*/  @!P0 SYNCS.PHASECHK.TRANS64 P0, [R2+URZ+0xd0], R3 ;  /* 0x0000d003020085a7 */ /* 0x000f2400080010ff */
[----:B----4-:R-:W-:Y:S05]  /*8f30*/  @!P0 BRA `(.L_x_24) ;  /* 0xfffffffc00f08947 */ /* 0x010fea000383ffff */
[----:B------:R-:W-:Y:S05]  /*8f40*/  BRA `(.L_x_138) ;  /* 0xffffff8800207947 */ /* 0x000fea000383ffff */
.L_x_27:
[----:B------:R-:W-:Y:S07]  /*8f50*/  MOV R2, UR57 ;  /* 0x0000003900027c02 */ /* 0x000fee0008000f00 */
.L_x_139:
[----:B-1----:R1:W2:Y:S02]  /*8f60*/  SYNCS.PHASECHK.TRANS64.TRYWAIT P0, [R2+URZ+0x10], R4 ;  /* 0x00001004020075a7 */ /* 0x0022a400080011ff */
[----:B--2---:R-:W-:Y:S05]  /*8f70*/  @!P0 NANOSLEEP.SYNCS 0x989680 ;  /* 0x009896800000895d */ /* 0x004fea0003900000 */
[----:B------:R-:W2:Y:S02]  /*8f80*/  @!P0 SYNCS.PHASECHK.TRANS64 P0, [R2+URZ+0x10], R4 ;  /* 0x00001004020085a7 */ /* 0x000ea400080010ff */
[----:B--2---:R-:W-:Y:S05]  /*8f90*/  @!P0 BRA `(.L_x_139) ;  /* 0xfffffffc00f08947 */ /* 0x004fea000383ffff */
[----:B------:R-:W-:Y:S05]  /*8fa0*/  BRA `(.L_x_26) ;  /* 0xffffff8800887947 */ /* 0x000fea000383ffff */
.L_x_34:
[----:B-1----:R-:W-:Y:S07]  /*8fb0*/  MOV R2, UR57 ;  /* 0x0000003900027c02 */ /* 0x002fee0008000f00 */
.L_x_140:
[----:B-1----:R1:W2:Y:S02]  /*8fc0*/  SYNCS.PHASECHK.TRANS64.TRYWAIT P0, [R2+URZ+0x10], R4 ;  /* 0x00001004020075a7 */ /* 0x0022a400080011ff */
[----:B--2---:R-:W-:Y:S05]  /*8fd0*/  @!P0 NANOSLEEP.SYNCS 0x989680 ;  /* 0x009896800000895d */ /* 0x004fea0003900000 */
[----:B------:R-:W2:Y:S02]  /*8fe0*/  @!P0 SYNCS.PHASECHK.TRANS64 P0, [R2+URZ+0x10], R4 ;  /* 0x00001004020085a7 */ /* 0x000ea400080010ff */
[----:B--2---:R-:W-:Y:S05]  /*8ff0*/  @!P0 BRA `(.L_x_140) ;  /* 0xfffffffc00f08947 */ /* 0x004fea000383ffff */
[----:B------:R-:W-:Y:S05]  /*9000*/  BRA `(.L_x_33) ;  /* 0xffffff8c00c87947 */ /* 0x000fea000383ffff */
.L_x_39:
[----:B-1----:R1:W2:Y:S02]  /*9010*/  SYNCS.PHASECHK.TRANS64.TRYWAIT P0, [R2+URZ+0x60], R3 ;  /* 0x00006003020075a7 */ /* 0x0022a400080011ff */
[----:B--2---:R-:W-:Y:S05]  /*9020*/  @!P0 NANOSLEEP.SYNCS 0x989680 ;  /* 0x009896800000895d */ /* 0x004fea0003900000 */
[----:B------:R-:W2:Y:S02]  /*9030*/  @!P0 SYNCS.PHASECHK.TRANS64 P0, [R2+URZ+0x60], R3 ;  /* 0x00006003020085a7 */ /* 0x000ea400080010ff */
[----:B--2---:R-:W-:Y:S05]  /*9040*/  @!P0 BRA `(.L_x_39) ;  /* 0xfffffffc00f08947 */ /* 0x004fea000383ffff */
[----:B------:R-:W-:Y:S05]  /*9050*/  BRA `(.L_x_141) ;  /* 0xffffff9000e87947 */ /* 0x000fea000383ffff */
.L_x_43:
[----:B---3--:R-:W-:-:S07]  /*9060*/  MOV R0, UR4 ;  /* 0x0000000400007c02 */ /* 0x008fce0008000f00 */
.L_x_142:
[----:B-1----:R1:W2:Y:S02]  /*9070*/  SYNCS.PHASECHK.TRANS64.TRYWAIT P0, [R0+URZ], R2 ;  /* 0x00000002000075a7 */ /* 0x0022a400080011ff */
[----:B--2---:R-:W-:Y:S05]  /*9080*/  @!P0 NANOSLEEP.SYNCS 0x989680 ;  /* 0x009896800000895d */ /* 0x004fea0003900000 */
[----:B------:R-:W2:Y:S02]  /*9090*/  @!P0 SYNCS.PHASECHK.TRANS64 P0, [R0+URZ], R2 ;  /* 0x00000002000085a7 */ /* 0x000ea400080010ff */
[----:B--2---:R-:W-:Y:S05]  /*90a0*/  @!P0 BRA `(.L_x_142) ;  /* 0xfffffffc00f08947 */ /* 0x004fea000383ffff */
[----:B------:R-:W-:Y:S05]  /*90b0*/  BRA `(.L_x_143) ;  /* 0xffffff9800587947 */ /* 0x000fea000383ffff */
.L_x_46:
[----:B-1----:R1:W2:Y:S02]  /*90c0*/  SYNCS.PHASECHK.TRANS64.TRYWAIT P0, [R0+URZ+0xc0], R4 ;  /* 0x0000c004000075a7 */ /* 0x0022a400080011ff */
[----:B--2---:R-:W-:Y:S05]  /*90d0*/  @!P0 NANOSLEEP.SYNCS 0x989680 ;  /* 0x009896800000895d */ /* 0x004fea0003900000 */
[----:B------:R-:W2:Y:S02]  /*90e0*/  @!P0 SYNCS.PHASECHK.TRANS64 P0, [R0+URZ+0xc0], R4 ;  /* 0x0000c004000085a7 */ /* 0x000ea400080010ff */
[----:B--2---:R-:W-:Y:S05]  /*90f0*/  @!P0 BRA `(.L_x_46) ;  /* 0xfffffffc00f08947 */ /* 0x004fea000383ffff */
[----:B------:R-:W-:Y:S05]  /*9100*/  BRA `(.L_x_144) ;  /* 0xffffff9800b87947 */ /* 0x000fea000383ffff */
.L_x_47:
[----:B------:R-:W-:-:S07]  /*9110*/  MOV R0, UR4 ;  /* 0x0000000400007c02 */ /* 0x000fce0008000f00 */
.L_x_145:
[----:B-1----:R1:W2:Y:S02]  /*9120*/  SYNCS.PHASECHK.TRANS64.TRYWAIT P0, [R0+URZ+0x70], R5 ;  /* 0x00007005000075a7 */ /* 0x0022a400080011ff */
[----:B--2---:R-:W-:Y:S05]  /*9130*/  @!P0 NANOSLEEP.SYNCS 0x989680 ;  /* 0x009896800000895d */ /* 0x004fea0003900000 */
[----:B------:R-:W2:Y:S02]  /*9140*/  @!P0 SYNCS.PHASECHK.TRANS64 P0, [R0+URZ+0x70], R5 ;  /* 0x00007005000085a7 */ /* 0x000ea400080010ff */
[----:B--2---:R-:W-:Y:S05]  /*9150*/  @!P0 BRA `(.L_x_145) ;  /* 0xfffffffc00f08947 */ /* 0x004fea000383ffff */
[----:B------:R-:W-:Y:S05]  /*9160*/  BRA `(.L_x_146) ;  /* 0xffffff9800c87947 */ /* 0x000fea000383ffff */
.L_x_48:
[----:B-1----:R1:W2:Y:S02]  /*9170*/  SYNCS.PHASECHK.TRANS64.TRYWAIT P1, [R0+URZ+0x60], R4 ;  /* 0x00006004000075a7 */ /* 0x0022a400080211ff */
[----:B--2---:R-:W-:Y:S05]  /*9180*/  @!P1 NANOSLEEP.SYNCS 0x989680 ;  /* 0x009896800000995d */ /* 0x004fea0003900000 */
[----:B------:R-:W2:Y:S02]  /*9190*/  @!P1 SYNCS.PHASECHK.TRANS64 P1, [R0+URZ+0x60], R4 ;  /* 0x00006004000095a7 */ /* 0x000ea400080210ff */
[----:B--2---:R-:W-:Y:S05]  /*91a0*/  @!P1 BRA `(.L_x_48) ;  /* 0xfffffffc00f09947 */ /* 0x004fea000383ffff */
[----:B------:R-:W-:Y:S05]  /*91b0*/  BRA `(.L_x_147) ;  /* 0xffffff9800f87947 */ /* 0x000fea000383ffff */
.L_x_51:
[----:B------:R-:W-:-:S07]  /*91c0*/  MOV R0, UR4 ;  /* 0x0000000400007c02 */ /* 0x000fce0008000f00 */
.L_x_148:
[----:B-1----:R1:W2:Y:S02]  /*91d0*/  SYNCS.PHASECHK.TRANS64.TRYWAIT P0, [R0+URZ+0x70], R2 ;  /* 0x00007002000075a7 */ /* 0x0022a400080011ff */
[----:B--2---:R-:W-:Y:S05]  /*91e0*/  @!P0 NANOSLEEP.SYNCS 0x989680 ;  /* 0x009896800000895d */ /* 0x004fea0003900000 */
[----:B------:R-:W2:Y:S02]  /*91f0*/  @!P0 SYNCS.PHASECHK.TRANS64 P0, [R0+URZ+0x70], R2 ;  /* 0x00007002000085a7 */ /* 0x000ea400080010ff */
[----:B--2---:R-:W-:Y:S05]  /*9200*/  @!P0 BRA `(.L_x_148) ;  /* 0xfffffffc00f08947 */ /* 0x004fea000383ffff */
[----:B------:R-:W-:Y:S05]  /*9210*/  BRA `(.L_x_50) ;  /* 0xffffff9c004c7947 */ /* 0x000fea000383ffff */
.L_x_60:
[----:B-1----:R-:W-:-:S04]  /*9220*/  MOV R4, UR5 ;  /* 0x0000000500047c02 */ /* 0x002fc80008000f00 */
[----:B------:R1:W2:Y:S03]  /*9230*/  SYNCS.PHASECHK.TRANS64.TRYWAIT P0, [R4+URZ+0x8], R5 ;  /* 0x00000805040075a7 */ /* 0x0002a600080011ff */
[----:B--2---:R-:W-:Y:S05]  /*9240*/  @!P0 NANOSLEEP.SYNCS 0x989680 ;  /* 0x009896800000895d */ /* 0x004fea0003900000 */
[----:B------:R-:W2:Y:S02]  /*9250*/  @!P0 SYNCS.PHASECHK.TRANS64 P0, [R4+URZ+0x8], R5 ;  /* 0x00000805040085a7 */ /* 0x000ea400080010ff */
[----:B--2---:R-:W-:Y:S05]  /*9260*/  @!P0 BRA `(.L_x_60) ;  /* 0xfffffffc00ec8947 */ /* 0x004fea000383ffff */
[----:B------:R-:W-:Y:S05]  /*9270*/  BRA `(.L_x_59) ;  /* 0xffffffa000087947 */ /* 0x000fea000383ffff */
.L_x_62:
[----:B------:R-:W-:Y:S01]  /*9280*/  BSSY B0, `(.L_x_149) ;  /* 0x0000006000007945 */ /* 0x000fe20003800000 */
[----:B------:R-:W-:-:S07]  /*9290*/  MOV R15, 0xffffffff ;  /* 0xffffffff000f7802 */ /* 0x000fce0000000f00 */
[----:B-1---5:R-:W-:Y:S05]  /*92a0*/  WARPSYNC.COLLECTIVE R15, `(.L_x_150) ;  /* 0x000000000f0c7348 */ /* 0x022fea0003c00000 */
[----:B------:R-:W-:Y:S02]  /*92b0*/  ELECT P6, UR79, PT ;  /* 0x00000000004f782f */ /* 0x000fe400038c0000 */
[----:B------:R-:W-:Y:S01]  /*92c0*/  MOV R14, UR79 ;  /* 0x0000004f000e7c02 */ /* 0x000fe20008000f00 */
[----:B-1---5:R-:W-:Y:S10]  /*92d0*/  ENDCOLLECTIVE ;  /* 0x000000000000791b */ /* 0x022ff40003800000 */
.L_x_150:
[----:B------:R-:W-:Y:S05]  /*92e0*/  BSYNC B0 ;  /* 0x0000000000007941 */ /* 0x000fea0003800000 */
.L_x_149:
[----:B------:R-:W-:Y:S05]  /*92f0*/  BRA `(.L_x_151) ;  /* 0xffffffa0003c7947 */ /* 0x000fea000383ffff */
.L_x_64:
[----:B-1----:R-:W-:-:S04]  /*9300*/  MOV R2, UR5 ;  /* 0x0000000500027c02 */ /* 0x002fc80008000f00 */
[----:B------:R1:W2:Y:S03]  /*9310*/  SYNCS.PHASECHK.TRANS64.TRYWAIT P0, [R2+URZ+0x8], R3 ;  /* 0x00000803020075a7 */ /* 0x0002a600080011ff */
[----:B--2---:R-:W-:Y:S05]  /*9320*/  @!P0 NANOSLEEP.SYNCS 0x989680 ;  /* 0x009896800000895d */ /* 0x004fea0003900000 */
[----:B------:R-:W2:Y:S02]  /*9330*/  @!P0 SYNCS.PHASECHK.TRANS64 P0, [R2+URZ+0x8], R3 ;  /* 0x00000803020085a7 */ /* 0x000ea400080010ff */
[----:B--2---:R-:W-:Y:S05]  /*9340*/  @!P0 BRA `(.L_x_64) ;  /* 0xfffffffc00ec8947 */ /* 0x004fea000383ffff */
[----:B------:R-:W-:Y:S05]  /*9350*/  BRA `(.L_x_63) ;  /* 0xffffffa000407947 */ /* 0x000fea000383ffff */
.L_x_65:
[----:B-1----:R1:W2:Y:S02]  /*9360*/  SYNCS.PHASECHK.TRANS64.TRYWAIT P0, [R0+URZ+0x60], R4 ;  /* 0x00006004000075a7 */ /* 0x0022a400080011ff */
[----:B--2---:R-:W-:Y:S05]  /*9370*/  @!P0 NANOSLEEP.SYNCS 0x989680 ;  /* 0x009896800000895d */ /* 0x004fea0003900000 */
[----:B------:R-:W2:Y:S02]  /*9380*/  @!P0 SYNCS.PHASECHK.TRANS64 P0, [R0+URZ+0x60], R4 ;  /* 0x00006004000085a7 */ /* 0x000ea400080010ff */
[----:B--2---:R-:W-:Y:S05]  /*9390*/  @!P0 BRA `(.L_x_65) ;  /* 0xfffffffc00f08947 */ /* 0x004fea000383ffff */
[----:B------:R-:W-:Y:S05]  /*93a0*/  BRA `(.L_x_152) ;  /* 0xffffffa400587947 */ /* 0x000fea000383ffff */
.L_x_67:
[----:B------:R-:W-:-:S13]  /*93b0*/  R2UR UR6, R4 ;  /* 0x00000000040672ca */ /* 0x000fda00000e0000 */
[----:B------:R-:W-:-:S07]  /*93c0*/  MOV R0, UR6 ;  /* 0x0000000600007c02 */ /* 0x000fce0008000f00 */
.L_x_153:
[----:B-1----:R1:W2:Y:S02]  /*93d0*/  SYNCS.PHASECHK.TRANS64.TRYWAIT P0, [R0+URZ+0xa0], R5 ;  /* 0x0000a005000075a7 */ /* 0x0022a400080011ff */
[----:B--2---:R-:W-:Y:S05]  /*93e0*/  @!P0 NANOSLEEP.SYNCS 0x989680 ;  /* 0x009896800000895d */ /* 0x004fea0003900000 */
[----:B------:R-:W2:Y:S02]  /*93f0*/  @!P0 SYNCS.PHASECHK.TRANS64 P0, [R0+URZ+0xa0], R5 ;  /* 0x0000a005000085a7 */ /* 0x000ea400080010ff */
[----:B--2---:R-:W-:Y:S05]  /*9400*/  @!P0 BRA `(.L_x_153) ;  /* 0xfffffffc00f08947 */ /* 0x004fea000383ffff */
[----:B------:R-:W-:Y:S05]  /*9410*/  BRA `(.L_x_154) ;  /* 0xffffffa400ac7947 */ /* 0x000fea000383ffff */
.L_x_70:
[----:B------:R-:W-:Y:S07]  /*9420*/  MOV R0, UR7 ;  /* 0x0000000700007c02 */ /* 0x000fee0008000f00 */
.L_x_155:
[----:B-1----:R1:W2:Y:S02]  /*9430*/  SYNCS.PHASECHK.TRANS64.TRYWAIT P0, [R0+URZ], R5 ;  /* 0x00000005000075a7 */ /* 0x0022a400080011ff */
[----:B--2---:R-:W-:Y:S05]  /*9440*/  @!P0 NANOSLEEP.SYNCS 0x989680 ;  /* 0x009896800000895d */ /* 0x004fea0003900000 */
[----:B------:R-:W2:Y:S02]  /*9450*/  @!P0 SYNCS.PHASECHK.TRANS64 P0, [R0+URZ], R5 ;  /* 0x00000005000085a7 */ /* 0x000ea400080010ff */
[----:B--2---:R-:W-:Y:S05]  /*9460*/  @!P0 BRA `(.L_x_155) ;  /* 0xfffffffc00f08947 */ /* 0x004fea000383ffff */
[----:B------:R-:W-:Y:S05]  /*9470*/  BRA `(.L_x_69) ;  /* 0xffffffa400c07947 */ /* 0x000fea000383ffff */
.L_x_74:
[----:B-1----:R-:W-:-:S07]  /*9480*/  MOV R0, UR4 ;  /* 0x0000000400007c02 */ /* 0x002fce0008000f00 */
.L_x_156:
[----:B-1----:R1:W2:Y:S02]  /*9490*/  SYNCS.PHASECHK.TRANS64.TRYWAIT P0, [R0+URZ], R3 ;  /* 0x00000003000075a7 */ /* 0x0022a400080011ff */
[----:B--2---:R-:W-:Y:S05]  /*94a0*/  @!P0 NANOSLEEP.SYNCS 0x989680 ;  /* 0x009896800000895d */ /* 0x004fea0003900000 */
[----:B------:R-:W2:Y:S02]  /*94b0*/  @!P0 SYNCS.PHASECHK.TRANS64 P0, [R0+URZ], R3 ;  /* 0x00000003000085a7 */ /* 0x000ea400080010ff */
[----:B--2---:R-:W-:Y:S05]  /*94c0*/  @!P0 BRA `(.L_x_156) ;  /* 0xfffffffc00f08947 */ /* 0x004fea000383ffff */
[----:B------:R-:W-:Y:S05]  /*94d0*/  BRA `(.L_x_157) ;  /* 0xffffffac00c87947 */ /* 0x000fea000383ffff */
.L_x_75:
[----:B------:R-:W-:-:S07]  /*94e0*/  MOV R0, UR5 ;  /* 0x0000000500007c02 */ /* 0x000fce0008000f00 */
.L_x_158:
[----:B-1----:R1:W2:Y:S02]  /*94f0*/  SYNCS.PHASECHK.TRANS64.TRYWAIT P0, [R0+URZ], R3 ;  /* 0x00000003000075a7 */ /* 0x0022a400080011ff */
[----:B--2---:R-:W-:Y:S05]  /*9500*/  @!P0 NANOSLEEP.SYNCS 0x989680 ;  /* 0x009896800000895d */ /* 0x004fea0003900000 */
[----:B------:R-:W2:Y:S02]  /*9510*/  @!P0 SYNCS.PHASECHK.TRANS64 P0, [R0+URZ], R3 ;  /* 0x00000003000085a7 */ /* 0x000ea400080010ff */
[----:B--2---:R-:W-:Y:S05]  /*9520*/  @!P0 BRA `(.L_x_158) ;  /* 0xfffffffc00f08947 */ /* 0x004fea000383ffff */
[----:B------:R-:W-:Y:S05]  /*9530*/  BRA `(.L_x_159) ;  /* 0xffffffac00d87947 */ /* 0x000fea000383ffff */
.L_x_76:
[----:B------:R-:W-:-:S07]  /*9540*/  MOV R0, UR5 ;  /* 0x0000000500007c02 */ /* 0x000fce0008000f00 */
.L_x_160:
[----:B-1----:R1:W2:Y:S02]  /*9550*/  SYNCS.PHASECHK.TRANS64.TRYWAIT P0, [R0+URZ], R3 ;  /* 0x00000003000075a7 */ /* 0x0022a400080011ff */
[----:B--2---:R-:W-:Y:S05]  /*9560*/  @!P0 NANOSLEEP.SYNCS 0x989680 ;  /* 0x009896800000895d */ /* 0x004fea0003900000 */
[----:B------:R-:W2:Y:S02]  /*9570*/  @!P0 SYNCS.PHASECHK.TRANS64 P0, [R0+URZ], R3 ;  /* 0x00000003000085a7 */ /* 0x000ea400080010ff */
[----:B--2---:R-:W-:Y:S05]  /*9580*/  @!P0 BRA `(.L_x_160) ;  /* 0xfffffffc00f08947 */ /* 0x004fea000383ffff */
[----:B------:R-:W-:Y:S05]  /*9590*/  BRA `(.L_x_161) ;  /* 0xffffffac00e47947 */ /* 0x000fea000383ffff */
.L_x_79:
[----:B------:R-:W-:-:S07]  /*95a0*/  MOV R0, UR61 ;  /* 0x0000003d00007c02 */ /* 0x000fce0008000f00 */
.L_x_162:
[----:B-1----:R1:W2:Y:S02]  /*95b0*/  SYNCS.PHASECHK.TRANS64.TRYWAIT P1, [R0+URZ+0xe0], R2 ;  /* 0x0000e002000075a7 */ /* 0x0022a400080211ff */
[----:B--2---:R-:W-:Y:S05]  /*95c0*/  @!P1 NANOSLEEP.SYNCS 0x989680 ;  /* 0x009896800000995d */ /* 0x004fea0003900000 */
[----:B------:R-:W2:Y:S02]  /*95d0*/  @!P1 SYNCS.PHASECHK.TRANS64 P1, [R0+URZ+0xe0], R2 ;  /* 0x0000e002000095a7 */ /* 0x000ea400080210ff */
[----:B--2---:R-:W-:Y:S05]  /*95e0*/  @!P1 BRA `(.L_x_162) ;  /* 0xfffffffc00f09947 */ /* 0x004fea000383ffff */
[----:B------:R-:W-:Y:S05]  /*95f0*/  BRA `(.L_x_163) ;  /* 0xffffffb000347947 */ /* 0x000fea000383ffff */
.L_x_84:
[----:B----4-:R4:W1:Y:S02]  /*9600*/  SYNCS.PHASECHK.TRANS64.TRYWAIT P0, [R0+URZ+0x60], R2 ;  /* 0x00006002000075a7 */ /* 0x01086400080011ff */
[----:B-1----:R-:W-:Y:S05]  /*9610*/  @!P0 NANOSLEEP.SYNCS 0x989680 ;  /* 0x009896800000895d */ /* 0x002fea0003900000 */
[----:B------:R-:W1:Y:S02]  /*9620*/  @!P0 SYNCS.PHASECHK.TRANS64 P0, [R0+URZ+0x60], R2 ;  /* 0x00006002000085a7 */ /* 0x000e6400080010ff */
[----:B-1----:R-:W-:Y:S05]  /*9630*/  @!P0 BRA `(.L_x_84) ;  /* 0xfffffffc00f08947 */ /* 0x002fea000383ffff */
[----:B------:R-:W-:Y:S05]  /*9640*/  BRA `(.L_x_164) ;  /* 0xffffffb4004c7947 */ /* 0x000fea000383ffff */
.L_x_87:
[----:B------:R-:W-:Y:S07]  /*9650*/  MOV R0, UR4 ;  /* 0x0000000400007c02 */ /* 0x000fee0008000f00 */
.L_x_165:
[----:B-1----:R1:W4:Y:S02]  /*9660*/  SYNCS.PHASECHK.TRANS64.TRYWAIT P0, [R0+URZ+0x58], R2 ;  /* 0x00005802000075a7 */ /* 0x00232400080011ff */
[----:B----4-:R-:W-:Y:S05]  /*9670*/  @!P0 NANOSLEEP.SYNCS 0x989680 ;  /* 0x009896800000895d */ /* 0x010fea0003900000 */
[----:B------:R-:W4:Y:S02]  /*9680*/  @!P0 SYNCS.PHASECHK.TRANS64 P0, [R0+URZ+0x58], R2 ;  /* 0x00005802000085a7 */ /* 0x000f2400080010ff */
[----:B----4-:R-:W-:Y:S05]  /*9690*/  @!P0 BRA `(.L_x_165) ;  /* 0xfffffffc00f08947 */ /* 0x010fea000383ffff */
[----:B------:R-:W-:Y:S05]  /*96a0*/  BRA `(.L_x_86) ;  /* 0xffffffb8002c7947 */ /* 0x000fea000383ffff */
.L_x_90:
[----:B------:R-:W-:Y:S07]  /*96b0*/  MOV R0, UR4 ;  /* 0x0000000400007c02 */ /* 0x000fee0008000f00 */
.L_x_166:
[----:B-1----:R1:W2:Y:S02]  /*96c0*/  SYNCS.PHASECHK.TRANS64.TRYWAIT P0, [R0+URZ+0x38], R14 ;  /* 0x0000380e000075a7 */ /* 0x0022a400080011ff */
[----:B--2---:R-:W-:Y:S05]  /*96d0*/  @!P0 NANOSLEEP.SYNCS 0x989680 ;  /* 0x009896800000895d */ /* 0x004fea0003900000 */
[----:B------:R-:W2:Y:S02]  /*96e0*/  @!P0 SYNCS.PHASECHK.TRANS64 P0, [R0+URZ+0x38], R14 ;  /* 0x0000380e000085a7 */ /* 0x000ea400080010ff */
[----:B--2---:R-:W-:Y:S05]  /*96f0*/  @!P0 BRA `(.L_x_166) ;  /* 0xfffffffc00f08947 */ /* 0x004fea000383ffff */
[----:B------:R-:W-:Y:S05]  /*9700*/  BRA `(.L_x_167) ;  /* 0xffffffb800a47947 */ /* 0x000fea000383ffff */
.L_x_91:
[----:B------:R-:W-:Y:S07]  /*9710*/  MOV R0, UR4 ;  /* 0x0000000400007c02 */ /* 0x000fee0008000f00 */
.L_x_168:
[----:B-1----:R1:W2:Y:S02]  /*9720*/  SYNCS.PHASECHK.TRANS64.TRYWAIT P0, [R0+URZ+0x40], R14 ;  /* 0x0000400e000075a7 */ /* 0x0022a400080011ff */
[----:B--2---:R-:W-:Y:S05]  /*9730*/  @!P0 NANOSLEEP.SYNCS 0x989680 ;  /* 0x009896800000895d */ /* 0x004fea0003900000 */
[----:B------:R-:W2:Y:S02]  /*9740*/  @!P0 SYNCS.PHASECHK.TRANS64 P0, [R0+URZ+0x40], R14 ;  /* 0x0000400e000085a7 */ /* 0x000ea400080010ff */
[----:B--2---:R-:W-:Y:S05]  /*9750*/  @!P0 BRA `(.L_x_168) ;  /* 0xfffffffc00f08947 */ /* 0x004fea000383ffff */
[----:B------:R-:W-:Y:S05]  /*9760*/  BRA `(.L_x_169) ;  /* 0xffffffb800e07947 */ /* 0x000fea000383ffff */
.L_x_92:
[----:B------:R-:W-:Y:S07]  /*9770*/  MOV R0, UR4 ;  /* 0x0000000400007c02 */ /* 0x000fee0008000f00 */
.L_x_170:
[----:B-1----:R1:W2:Y:S02]  /*9780*/  SYNCS.PHASECHK.TRANS64.TRYWAIT P0, [R0+URZ+0x48], R14 ;  /* 0x0000480e000075a7 */ /* 0x0022a400080011ff */
[----:B--2---:R-:W-:Y:S05]  /*9790*/  @!P0 NANOSLEEP.SYNCS 0x989680 ;  /* 0x009896800000895d */ /* 0x004fea0003900000 */
[----:B------:R-:W2:Y:S02]  /*97a0*/  @!P0 SYNCS.PHASECHK.TRANS64 P0, [R0+URZ+0x48], R14 ;  /* 0x0000480e000085a7 */ /* 0x000ea400080010ff */
[----:B--2---:R-:W-:Y:S05]  /*97b0*/  @!P0 BRA `(.L_x_170) ;  /* 0xfffffffc00f08947 */ /* 0x004fea000383ffff */
[----:B------:R-:W-:Y:S05]  /*97c0*/  BRA `(.L_x_171) ;  /* 0xffffffbc00647947 */ /* 0x000fea000383ffff */
.L_x_94:
[----:B------:R-:W-:-:S07]  /*97d0*/  MOV R0, UR4 ;  /* 0x0000000400007c02 */ /* 0x000fce0008000f00 */
.L_x_172:
[----:B-1----:R1:W2:Y:S02]  /*97e0*/  SYNCS.PHASECHK.TRANS64.TRYWAIT P0, [R0+URZ+0x38], R2 ;  /* 0x00003802000075a7 */ /* 0x0022a400080011ff */
[----:B--2---:R-:W-:Y:S05]  /*97f0*/  @!P0 NANOSLEEP.SYNCS 0x989680 ;  /* 0x009896800000895d */ /* 0x004fea0003900000 */
[----:B------:R-:W2:Y:S02]  /*9800*/  @!P0 SYNCS.PHASECHK.TRANS64 P0, [R0+URZ+0x38], R2 ;  /* 0x00003802000085a7 */ /* 0x000ea400080010ff */
[----:B--2---:R-:W-:Y:S05]  /*9810*/  @!P0 BRA `(.L_x_172) ;  /* 0xfffffffc00f08947 */ /* 0x004fea000383ffff */
[----:B------:R-:W-:Y:S05]  /*9820*/  BRA `(.L_x_173) ;  /* 0xffffffbc00d47947 */ /* 0x000fea000383ffff */
.L_x_95:
[----:B-1----:R-:W-:-:S07]  /*9830*/  MOV R0, UR4 ;  /* 0x0000000400007c02 */ /* 0x002fce0008000f00 */
.L_x_174:
[----:B-1----:R1:W2:Y:S02]  /*9840*/  SYNCS.PHASECHK.TRANS64.TRYWAIT P0, [R0+URZ+0x40], R2 ;  /* 0x00004002000075a7 */ /* 0x0022a400080011ff */
[----:B--2---:R-:W-:Y:S05]  /*9850*/  @!P0 NANOSLEEP.SYNCS 0x989680 ;  /* 0x009896800000895d */ /* 0x004fea0003900000 */
[----:B------:R-:W2:Y:S02]  /*9860*/  @!P0 SYNCS.PHASECHK.TRANS64 P0, [R0+URZ+0x40], R2 ;  /* 0x00004002000085a7 */ /* 0x000ea400080010ff */
[----:B--2---:R-:W-:Y:S05]  /*9870*/  @!P0 BRA `(.L_x_174) ;  /* 0xfffffffc00f08947 */ /* 0x004fea000383ffff */
[----:B------:R-:W-:Y:S05]  /*9880*/  BRA `(.L_x_175) ;  /* 0xffffffbc00c47947 */ /* 0x000fea000383ffff */
.L_x_97:
[----:B--2---:R2:W4:Y:S02]  /*9890*/  SYNCS.PHASECHK.TRANS64.TRYWAIT P0, [R0+URZ+0x60], R2 ;  /* 0x00006002000075a7 */ /* 0x00452400080011ff */
[----:B----4-:R-:W-:Y:S05]  /*98a0*/  @!P0 NANOSLEEP.SYNCS 0x989680 ;  /* 0x009896800000895d */ /* 0x010fea0003900000 */
[----:B------:R-:W4:Y:S02]  /*98b0*/  @!P0 SYNCS.PHASECHK.TRANS64 P0, [R0+URZ+0x60], R2 ;  /* 0x00006002000085a7 */ /* 0x000f2400080010ff */
[----:B----4-:R-:W-:Y:S05]  /*98c0*/  @!P0 BRA `(.L_x_97) ;  /* 0xfffffffc00f08947 */ /* 0x010fea000383ffff */
[----:B------:R-:W-:Y:S05]  /*98d0*/  BRA `(.L_x_176) ;  /* 0xffffffc0008c7947 */ /* 0x000fea000383ffff */
.L_x_108:
[----:B-1----:R-:W-:Y:S04]  /*98e0*/  MOV R2, UR36 ;  /* 0x0000002400027c02 */ /* 0x002fe80008000f00 */
[----:B------:R1:W3:Y:S03]  /*98f0*/  SYNCS.PHASECHK.TRANS64.TRYWAIT P1, [R2+URZ+0x20], R3 ;  /* 0x00002003020075a7 */ /* 0x0002e600080211ff */
[----:B---3--:R-:W-:Y:S05]  /*9900*/  @!P1 NANOSLEEP.SYNCS 0x989680 ;  /* 0x009896800000995d */ /* 0x008fea0003900000 */
[----:B------:R-:W3:Y:S02]  /*9910*/  @!P1 SYNCS.PHASECHK.TRANS64 P1, [R2+URZ+0x20], R3 ;  /* 0x00002003020095a7 */ /* 0x000ee400080210ff */
[----:B---3--:R-:W-:Y:S05]  /*9920*/  @!P1 BRA `(.L_x_108) ;  /* 0xfffffffc00ec9947 */ /* 0x008fea000383ffff */
[----:B------:R-:W-:Y:S05]  /*9930*/  BRA `(.L_x_107) ;  /* 0xffffffcc00987947 */ /* 0x000fea000383ffff */
.L_x_110:
[----:B-1----:R1:W4:Y:S02]  /*9940*/  SYNCS.PHASECHK.TRANS64.TRYWAIT P0, [R112+URZ+0x80], R0 ;  /* 0x00008000700075a7 */ /* 0x00232400080011ff */
[----:B----4-:R-:W-:Y:S05]  /*9950*/  @!P0 NANOSLEEP.SYNCS 0x989680 ;  /* 0x009896800000895d */ /* 0x010fea0003900000 */
[----:B------:R-:W4:Y:S02]  /*9960*/  @!P0 SYNCS.PHASECHK.TRANS64 P0, [R112+URZ+0x80], R0 ;  /* 0x00008000700085a7 */ /* 0x000f2400080010ff */
[----:B----4-:R-:W-:Y:S05]  /*9970*/  @!P0 BRA `(.L_x_110) ;  /* 0xfffffffc00f08947 */ /* 0x010fea000383ffff */
[----:B------:R-:W-:Y:S05]  /*9980*/  BRA `(.L_x_109) ;  /* 0xffffffcc00c07947 */ /* 0x000fea000383ffff */
.L_x_119:
[----:B--2---:R2:W4:Y:S02]  /*9990*/  SYNCS.PHASECHK.TRANS64.TRYWAIT P0, [R2+URZ+0x20], R0 ;  /* 0x00002000020075a7 */ /* 0x00452400080011ff */
[----:B----4-:R-:W-:Y:S05]  /*99a0*/  @!P0 NANOSLEEP.SYNCS 0x989680 ;  /* 0x009896800000895d */ /* 0x010fea0003900000 */
[----:B------:R-:W4:Y:S02]  /*99b0*/  @!P0 SYNCS.PHASECHK.TRANS64 P0, [R2+URZ+0x20], R0 ;  /* 0x00002000020085a7 */ /* 0x000f2400080010ff */
[----:B----4-:R-:W-:Y:S05]  /*99c0*/  @!P0 BRA `(.L_x_119) ;  /* 0xfffffffc00f08947 */ /* 0x010fea000383ffff */
[----:B------:R-:W-:Y:S05]  /*99d0*/  BRA `(.L_x_118) ;  /* 0xffffffd800a07947 */ /* 0x000fea000383ffff */
.L_x_128:
[----:B--2---:R2:W4:Y:S02]  /*99e0*/  SYNCS.PHASECHK.TRANS64.TRYWAIT P0, [R4+URZ+0x20], R5 ;  /* 0x00002005040075a7 */ /* 0x00452400080011ff */
[----:B----4-:R-:W-:Y:S05]  /*99f0*/  @!P0 NANOSLEEP.SYNCS 0x989680 ;  /* 0x009896800000895d */ /* 0x010fea0003900000 */
[----:B------:R-:W4:Y:S02]  /*9a00*/  @!P0 SYNCS.PHASECHK.TRANS64 P0, [R4+URZ+0x20], R5 ;  /* 0x00002005040085a7 */ /* 0x000f2400080010ff */
[----:B----4-:R-:W-:Y:S05]  /*9a10*/  @!P0 BRA `(.L_x_128) ;  /* 0xfffffffc00f08947 */ /* 0x010fea000383ffff */
[----:B------:R-:W-:Y:S05]  /*9a20*/  BRA `(.L_x_127) ;  /* 0xffffffe400a87947 */ /* 0x000fea000383ffff */
        .weak           $__internal_0_$__cuda_sm10x_tcgen05_guardrail_trap_col_being_dealloced_not_returned_by_alloc
        .type           $__internal_0_$__cuda_sm10x_tcgen05_guardrail_trap_col_being_dealloced_not_returned_by_alloc,@function
        .size           $__internal_0_$__cuda_sm10x_tcgen05_guardrail_trap_col_being_dealloced_not_returned_by_alloc,($__internal_1_$__cuda_sm10x_tcgen05_guardrail_trap_phase_invalid_during_alloc - $__internal_0_$__cuda_sm10x_tcgen05_guardrail_trap_col_being_dealloced_not_returned_by_alloc)
$__internal_0_$__cuda_sm10x_tcgen05_guardrail_trap_col_being_dealloced_not_returned_by_alloc:
[----:B------:R-:W-:Y:S05]  /*9a30*/  BPT.TRAP 0x1 ;  /* 0x000000040000795c */ /* 0x000fea0000300000 */
[----:B------:R-:W-:-:S04]  /*9a40*/  HFMA2 R3, -RZ, RZ, 0, 0 ;  /* 0x00000000ff037431 */ /* 0x000fc800000001ff */
[----:B------:R-:W-:Y:S05]  /*9a50*/  RET.REL.NODEC R2 `(_ZN7cutlass13device_kernelINS_4gemm6kernel13GemmUniversalIN4cute5tupleIJiiiiEEENS1_10collective13CollectiveMmaINS1_35MainloopSm100TmaUmmaWarpSpecializedILi2ELi2ELi4ENS5_IJNS4_1CILi2EEENSA_ILi1EEESC_EEEEENS5_IJNSA_ILi256EEENSA_ILi96EEESF_EEENS_6half_tENS5_IJlSC_lEEESI_SJ_NS4_8TiledMMAINS4_8MMA_AtomIJNS4_26SM100_MMA_F16BF16_2x1SM_SSISI_SI_fLi256ELi96ELNS4_4UMMA5MajorE0ELSO_0ELNSN_7ScaleInE0ELSP_0EEEEEENS4_6LayoutINS5_IJSC_SC_SC_EEENS5_IJNSA_ILi0EEESU_SU_EEEEENS5_IJNS4_10UnderscoreESX_SX_EEEEENS4_18SM100_TMA_2SM_LOADENS4_14ComposedLayoutINS4_7SwizzleILi3ELi4ELi3EEENS4_18smem_ptr_flag_bitsILi16EEENSS_INS5_IJNSA_ILi8EEENSA_ILi64EEEEEENS5_IJS17_SC_EEEEEEEvNS4_8identityES10_S1B_vS1C_EENS_8epilogue10collective18CollectiveEpilogueINS1E_23Sm100TmaWarpSpecializedILi3ELi2ELi32ELb1ELb0EEEJNS5_IJNSA_ILi128EEESG_SF_EEENS5_IJNSS_IS1J_SC_EENSS_INSA_ILi32EEESC_EEEEESI_SJ_SI_SJ_NS1E_6fusion15FusionCallbacksIS1I_NS1P_17LinearCombinationISI_fSI_fLNS_15FloatRoundStyleE2EEES1K_S1O_JEEENS4_5SM1004TMEM4LOAD26SM100_TMEM_LOAD_32dp32b32xENS4_13SM90_TMA_LOADENS11_INS12_ILi2ELi4ELi3EEES15_NSS_INS5_IJS16_S1M_EEENS5_IJS1M_SC_EEEEEEENS4_39AutoVectorizingCopyWithAssumedAlignmentILi128EEENS4_14SM90_TMA_STOREES24_S26_S26_EEEvvEEEEvNT_6ParamsE) ;  /* 0xffffff6402687950 */ /* 0x000fea0003c3ffff */
        .weak           $__internal_1_$__cuda_sm10x_tcgen05_guardrail_trap_phase_invalid_during_alloc
        .type           $__internal_1_$__cuda_sm10x_tcgen05_guardrail_trap_phase_invalid_during_alloc,@function
        .size           $__internal_1_$__cuda_sm10x_tcgen05_guardrail_trap_phase_invalid_during_alloc,($__internal_2_$__cuda_sm10x_tcgen05_guardrail_trap_unallocated_columns_being_dealloced - $__internal_1_$__cuda_sm10x_tcgen05_guardrail_trap_phase_invalid_during_alloc)
$__internal_1_$__cuda_sm10x_tcgen05_guardrail_trap_phase_invalid_during_alloc:
[----:B------:R-:W-:Y:S05]  /*9a60*/  BPT.TRAP 0x1 ;  /* 0x000000040000795c */ /* 0x000fea0000300000 */
[----:B------:R-:W-:-:S04]  /*9a70*/  MOV R3, 0x0 ;  /* 0x0000000000037802 */ /* 0x000fc80000000f00 */
[----:B------:R-:W-:Y:S05]  /*9a80*/  RET.REL.NODEC R2 `(_ZN7cutlass13device_kernelINS_4gemm6kernel13GemmUniversalIN4cute5tupleIJiiiiEEENS1_10collective13CollectiveMmaINS1_35MainloopSm100TmaUmmaWarpSpecializedILi2ELi2ELi4ENS5_IJNS4_1CILi2EEENSA_ILi1EEESC_EEEEENS5_IJNSA_ILi256EEENSA_ILi96EEESF_EEENS_6half_tENS5_IJlSC_lEEESI_SJ_NS4_8TiledMMAINS4_8MMA_AtomIJNS4_26SM100_MMA_F16BF16_2x1SM_SSISI_SI_fLi256ELi96ELNS4_4UMMA5MajorE0ELSO_0ELNSN_7ScaleInE0ELSP_0EEEEEENS4_6LayoutINS5_IJSC_SC_SC_EEENS5_IJNSA_ILi0EEESU_SU_EEEEENS5_IJNS4_10UnderscoreESX_SX_EEEEENS4_18SM100_TMA_2SM_LOADENS4_14ComposedLayoutINS4_7SwizzleILi3ELi4ELi3EEENS4_18smem_ptr_flag_bitsILi16EEENSS_INS5_IJNSA_ILi8EEENSA_ILi64EEEEEENS5_IJS17_SC_EEEEEEEvNS4_8identityES10_S1B_vS1C_EENS_8epilogue10collective18CollectiveEpilogueINS1E_23Sm100TmaWarpSpecializedILi3ELi2ELi32ELb1ELb0EEEJNS5_IJNSA_ILi128EEESG_SF_EEENS5_IJNSS_IS1J_SC_EENSS_INSA_ILi32EEESC_EEEEESI_SJ_SI_SJ_NS1E_6fusion15FusionCallbacksIS1I_NS1P_17LinearCombinationISI_fSI_fLNS_15FloatRoundStyleE2EEES1K_S1O_JEEENS4_5SM1004TMEM4LOAD26SM100_TMEM_LOAD_32dp32b32xENS4_13SM90_TMA_LOADENS11_INS12_ILi2ELi4ELi3EEES15_NSS_INS5_IJS16_S1M_EEENS5_IJS1M_SC_EEEEEEENS4_39AutoVectorizingCopyWithAssumedAlignmentILi128EEENS4_14SM90_TMA_STOREES24_S26_S26_EEEvvEEEEvNT_6ParamsE) ;  /* 0xffffff64025c7950 */ /* 0x000fea0003c3ffff */
        .weak           $__internal_2_$__cuda_sm10x_tcgen05_guardrail_trap_unallocated_columns_being_dealloced
        .type           $__internal_2_$__cuda_sm10x_tcgen05_guardrail_trap_unallocated_columns_being_dealloced,@function
        .size           $__internal_2_$__cuda_sm10x_tcgen05_guardrail_trap_unallocated_columns_being_dealloced,(.L_x_178 - $__internal_2_$__cuda_sm10x_tcgen05_guardrail_trap_unallocated_columns_being_dealloced)
$__internal_2_$__cuda_sm10x_tcgen05_guardrail_trap_unallocated_columns_being_dealloced:
[----:B------:R-:W-:Y:S05]  /*9a90*/  BPT.TRAP 0x1 ;  /* 0x000000040000795c */ /* 0x000fea0000300000 */
[----:B------:R-:W-:-:S04]  /*9aa0*/  HFMA2 R3, -RZ, RZ, 0, 0 ;  /* 0x00000000ff037431 */ /* 0x000fc800000001ff */
[----:B------:R-:W-:Y:S05]  /*9ab0*/  RET.REL.NODEC R2 `(_ZN7cutlass13device_kernelINS_4gemm6kernel13GemmUniversalIN4cute5tupleIJiiiiEEENS1_10collective13CollectiveMmaINS1_35MainloopSm100TmaUmmaWarpSpecializedILi2ELi2ELi4ENS5_IJNS4_1CILi2EEENSA_ILi1EEESC_EEEEENS5_IJNSA_ILi256EEENSA_ILi96EEESF_EEENS_6half_tENS5_IJlSC_lEEESI_SJ_NS4_8TiledMMAINS4_8MMA_AtomIJNS4_26SM100_MMA_F16BF16_2x1SM_SSISI_SI_fLi256ELi96ELNS4_4UMMA5MajorE0ELSO_0ELNSN_7ScaleInE0ELSP_0EEEEEENS4_6LayoutINS5_IJSC_SC_SC_EEENS5_IJNSA_ILi0EEESU_SU_EEEEENS5_IJNS4_10UnderscoreESX_SX_EEEEENS4_18SM100_TMA_2SM_LOADENS4_14ComposedLayoutINS4_7SwizzleILi3ELi4ELi3EEENS4_18smem_ptr_flag_bitsILi16EEENSS_INS5_IJNSA_ILi8EEENSA_ILi64EEEEEENS5_IJS17_SC_EEEEEEEvNS4_8identityES10_S1B_vS1C_EENS_8epilogue10collective18CollectiveEpilogueINS1E_23Sm100TmaWarpSpecializedILi3ELi2ELi32ELb1ELb0EEEJNS5_IJNSA_ILi128EEESG_SF_EEENS5_IJNSS_IS1J_SC_EENSS_INSA_ILi32EEESC_EEEEESI_SJ_SI_SJ_NS1E_6fusion15FusionCallbacksIS1I_NS1P_17LinearCombinationISI_fSI_fLNS_15FloatRoundStyleE2EEES1K_S1O_JEEENS4_5SM1004TMEM4LOAD26SM100_TMEM_LOAD_32dp32b32xENS4_13SM90_TMA_LOADENS11_INS12_ILi2ELi4ELi3EEES15_NSS_INS5_IJS16_S1M_EEENS5_IJS1M_SC_EEEEEEENS4_39AutoVectorizingCopyWithAssumedAlignmentILi128EEENS4_14SM90_TMA_STOREES24_S26_S26_EEEvvEEEEvNT_6ParamsE) ;  /* 0xffffff6402507950 */ /* 0x000fea0003c3ffff */
.L_x_177:
[----:B------:R-:W-:-:S00]  /*9ac0*/  BRA `(.L_x_177) ;  /* 0xfffffffc00fc7947 */ /* 0x000fc0000383ffff */
[----:B------:R-:W-:-:S00]  /*9ad0*/  NOP ;  /* 0x0000000000007918 */ /* 0x000fc00000000000 */
        /* <DEDUP_REMOVED lines=10> */
.L_x_178:


//--------------------- .nv.global.init           --------------------------
	.section	.nv.global.init,"aw",@progbits
.nv.global.init:
	.type		$str$27,@object
	.size		$str$27,($str$28 - $str$27)
$str$27:
        /*0000*/ 	.byte	0x28, 0x61, 0x64, 0x64, 0x72, 0x65, 0x73, 0x73, 0x20, 0x26, 0x20, 0x6d, 0x61, 0x73, 0x6b, 0x29
        /*0010*/ 	.byte	0x20, 0x3d, 0x3d, 0x20, 0x30, 0x00
	.type		$str$28,@object
	.size		$str$28,($str$26 - $str$28)
$str$28:
        /*0016*/ 	.byte	0x2f, 0x74, 0x6d, 0x70, 0x2f, 0x63, 0x75, 0x74, 0x6c, 0x61, 0x73, 0x73, 0x5f, 0x73, 0x77, 0x65
        /*0026*/ 	.byte	0x65, 0x70, 0x5f, 0x73, 0x72, 0x63, 0x2f, 0x69, 0x6e, 0x63, 0x6c, 0x75, 0x64, 0x65, 0x2f, 0x63
        /*0036*/ 	.byte	0x75, 0x74, 0x65, 0x2f, 0x70, 0x6f, 0x69, 0x6e, 0x74, 0x65, 0x72, 0x5f, 0x66, 0x6c, 0x61, 0x67
        /*0046*/ 	.byte	0x67, 0x65, 0x64, 0x2e, 0x68, 0x70, 0x70, 0x00
	.type		$str$26,@object
	.size		$str$26,($str$25 - $str$26)
$str$26:
        /*004e*/ 	.byte	0x2f, 0x74, 0x6d, 0x70, 0x2f, 0x63, 0x75, 0x74, 0x6c, 0x61, 0x73, 0x73, 0x5f, 0x73, 0x77, 0x65
        /*005e*/ 	.byte	0x65, 0x70, 0x5f, 0x73, 0x72, 0x63, 0x2f, 0x69, 0x6e, 0x63, 0x6c, 0x75, 0x64, 0x65, 0x2f, 0x63
        /*006e*/ 	.byte	0x75, 0x74, 0x65, 0x2f, 0x61, 0x74, 0x6f, 0x6d, 0x2f, 0x63, 0x6f, 0x70, 0x79, 0x5f, 0x74, 0x72
        /*007e*/ 	.byte	0x61, 0x69, 0x74, 0x73, 0x5f, 0x73, 0x6d, 0x31, 0x30, 0x30, 0x2e, 0x68, 0x70, 0x70, 0x00
	.type		$str$25,@object
	.size		$str$25,(__unnamed_1 - $str$25)
$str$25:
        /*008d*/ 	.byte	0x28, 0x28, 0x75, 0x69, 0x6e, 0x74, 0x33, 0x32, 0x5f, 0x74, 0x28, 0x74, 0x68, 0x72, 0x65, 0x61
        /*009d*/ 	.byte	0x64, 0x49, 0x64, 0x78, 0x2e, 0x78, 0x29, 0x20, 0x2f, 0x20, 0x33, 0x32, 0x29, 0x20, 0x25, 0x20
        /*00ad*/ 	.byte	0x34, 0x29, 0x20, 0x3d, 0x3d, 0x20, 0x28, 0x28, 0x28, 0x74, 0x6d, 0x65, 0x6d, 0x5f, 0x61, 0x64
        /*00bd*/ 	.byte	0x64, 0x72, 0x20, 0x3e, 0x3e, 0x20, 0x31, 0x36, 0x29, 0x20, 0x2f, 0x20, 0x33, 0x32, 0x29, 0x20
        /*00cd*/ 	.byte	0x25, 0x20, 0x34, 0x29, 0x00
	.type		__unnamed_1,@object
	.size		__unnamed_1,(__unnamed_2 - __unnamed_1)
__unnamed_1:
        /*00d2*/ 	.byte	0x61, 0x75, 0x74, 0x6f, 0x20, 0x63, 0x75, 0x74, 0x65, 0x3a, 0x3a, 0x61, 0x73, 0x5f, 0x70, 0x6f
        /* <DEDUP_REMOVED lines=24> */
        /*0262*/ 	.byte	0x3e, 0x3e, 0x3e, 0x3e, 0x5d, 0x00
	.type		__unnamed_2,@object
	.size		__unnamed_2,(.L_2 - __unnamed_2)
__unnamed_2:
        /* <DEDUP_REMOVED lines=42> */
        /*0508*/ 	.byte	0x3e, 0x3e, 0x5d, 0x00
.L_2:


//--------------------- .nv.shared._ZN7cutlass13device_kernelINS_4gemm6kernel13GemmUniversalIN4cute5tupleIJiiiiEEENS1_10collective13CollectiveMmaINS1_35MainloopSm100TmaUmmaWarpSpecializedILi2ELi2ELi4ENS5_IJNS4_1CILi2EEENSA_ILi1EEESC_EEEEENS5_IJNSA_ILi256EEENSA_ILi96EEESF_EEENS_6half_tENS5_IJlSC_lEEESI_SJ_NS4_8TiledMMAINS4_8MMA_AtomIJNS4_26SM100_MMA_F16BF16_2x1SM_SSISI_SI_fLi256ELi96ELNS4_4UMMA5MajorE0ELSO_0ELNSN_7ScaleInE0ELSP_0EEEEEENS4_6LayoutINS5_IJSC_SC_SC_EEENS5_IJNSA_ILi0EEESU_SU_EEEEENS5_IJNS4_10UnderscoreESX_SX_EEEEENS4_18SM100_TMA_2SM_LOADENS4_14ComposedLayoutINS4_7SwizzleILi3ELi4ELi3EEENS4_18smem_ptr_flag_bitsILi16EEENSS_INS5_IJNSA_ILi8EEENSA_ILi64EEEEEENS5_IJS17_SC_EEEEEEEvNS4_8identityES10_S1B_vS1C_EENS_8epilogue10collective18CollectiveEpilogueINS1E_23Sm100TmaWarpSpecializedILi3ELi2ELi32ELb1ELb0EEEJNS5_IJNSA_ILi128EEESG_SF_EEENS5_IJNSS_IS1J_SC_EENSS_INSA_ILi32EEESC_EEEEESI_SJ_SI_SJ_NS1E_6fusion15FusionCallbacksIS1I_NS1P_17LinearCombinationISI_fSI_fLNS_15FloatRoundStyleE2EEES1K_S1O_JEEENS4_5SM1004TMEM4LOAD26SM100_TMEM_LOAD_32dp32b32xENS4_13SM90_TMA_LOADENS11_INS12_ILi2ELi4ELi3EEES15_NSS_INS5_IJS16_S1M_EEENS5_IJS1M_SC_EEEEEEENS4_39AutoVectorizingCopyWithAssumedAlignmentILi128EEENS4_14SM90_TMA_STOREES24_S26_S26_EEEvvEEEEvNT_6ParamsE --------------------------
	.section	.nv.shared._ZN7cutlass13device_kernelINS_4gemm6kernel13GemmUniversalIN4cute5tupleIJiiiiEEENS1_10collective13CollectiveMmaINS1_35MainloopSm100TmaUmmaWarpSpecializedILi2ELi2ELi4ENS5_IJNS4_1CILi2EEENSA_ILi1EEESC_EEEEENS5_IJNSA_ILi256EEENSA_ILi96EEESF_EEENS_6half_tENS5_IJlSC_lEEESI_SJ_NS4_8TiledMMAINS4_8MMA_AtomIJNS4_26SM100_MMA_F16BF16_2x1SM_SSISI_SI_fLi256ELi96ELNS4_4UMMA5MajorE0ELSO_0ELNSN_7ScaleInE0ELSP_0EEEEEENS4_6LayoutINS5_IJSC_SC_SC_EEENS5_IJNSA_ILi0EEESU_SU_EEEEENS5_IJNS4_10UnderscoreESX_SX_EEEEENS4_18SM100_TMA_2SM_LOADENS4_14ComposedLayoutINS4_7SwizzleILi3ELi4ELi3EEENS4_18smem_ptr_flag_bitsILi16EEENSS_INS5_IJNSA_ILi8EEENSA_ILi64EEEEEENS5_IJS17_SC_EEEEEEEvNS4_8identityES10_S1B_vS1C_EENS_8epilogue10collective18CollectiveEpilogueINS1E_23Sm100TmaWarpSpecializedILi3ELi2ELi32ELb1ELb0EEEJNS5_IJNSA_ILi128EEESG_SF_EEENS5_IJNSS_IS1J_SC_EENSS_INSA_ILi32EEESC_EEEEESI_SJ_SI_SJ_NS1E_6fusion15FusionCallbacksIS1I_NS1P_17LinearCombinationISI_fSI_fLNS_15FloatRoundStyleE2EEES1K_S1O_JEEENS4_5SM1004TMEM4LOAD26SM100_TMEM_LOAD_32dp32b32xENS4_13SM90_TMA_LOADENS11_INS12_ILi2ELi4ELi3EEES15_NSS_INS5_IJS16_S1M_EEENS5_IJS1M_SC_EEEEEEENS4_39AutoVectorizingCopyWithAssumedAlignmentILi128EEENS4_14SM90_TMA_STOREES24_S26_S26_EEEvvEEEEvNT_6ParamsE,"aw",@nobits
	.sectionflags	@""
	.align	16
	.zero		1024


//--------------------- .nv.shared.reserved.0     --------------------------
	.section	.nv.shared.reserved.0,"aw",@nobits
	.weak		__nv_reservedSMEM_offset_0_alias
	.size		__nv_reservedSMEM_offset_0_alias, 0, 64
	.other		__nv_reservedSMEM_offset_0_alias,@"STO_CUDA_RESERVED_SHARED STV_DEFAULT"
__nv_reservedSMEM_offset_0_alias:
	.zero		0
.nv.shared.reserved.0:
	.zero		64
	.weak		__nv_reservedSMEM_tcgen05_partition
	.type		__nv_reservedSMEM_tcgen05_partition,@object
	.size		__nv_reservedSMEM_tcgen05_partition,(.L_0 - __nv_reservedSMEM_tcgen05_partition)
__nv_reservedSMEM_tcgen05_partition:
	.zero		32
.L_0:


//--------------------- .nv.global                --------------------------
	.section	.nv.global,"aw",@nobits
.nv.global:
	.type		_ZN39_INTERNAL_ec7da09f_4_k_cu_f5487204_36574cute1_E,@object
	.size		_ZN39_INTERNAL_ec7da09f_4_k_cu_f5487204_36574cute1_E,(_ZN39_INTERNAL_ec7da09f_4_k_cu_f5487204_36574cuda3std3__45__cpo6cbeginE - _ZN39_INTERNAL_ec7da09f_4_k_cu_f5487204_36574cute1_E)
_ZN39_INTERNAL_ec7da09f_4_k_cu_f5487204_36574cute1_E:
	.zero		1
	.type		_ZN39_INTERNAL_ec7da09f_4_k_cu_f5487204_36574cuda3std3__45__cpo6cbeginE,@object
	.size		_ZN39_INTERNAL_ec7da09f_4_k_cu_f5487204_36574cuda3std3__45__cpo6cbeginE,(_ZN39_INTERNAL_ec7da09f_4_k_cu_f5487204_36574cuda3std3__48in_placeE - _ZN39_INTERNAL_ec7da09f_4_k_cu_f5487204_36574cuda3std3__45__cpo6cbeginE)
_ZN39_INTERNAL_ec7da09f_4_k_cu_f5487204_36574cuda3std3__45__cpo6cbeginE:
	.zero		1
	.type		_ZN39_INTERNAL_ec7da09f_4_k_cu_f5487204_36574cuda3std3__48in_placeE,@object
	.size		_ZN39_INTERNAL_ec7da09f_4_k_cu_f5487204_36574cuda3std3__48in_placeE,(_ZN39_INTERNAL_ec7da09f_4_k_cu_f5487204_36574cuda3std6ranges3__45__cpo9iter_moveE - _ZN39_INTERNAL_ec7da09f_4_k_cu_f5487204_36574cuda3std3__48in_placeE)
_ZN39_INTERNAL_ec7da09f_4_k_cu_f5487204_36574cuda3std3__48in_placeE:
	.zero		1
	.type		_ZN39_INTERNAL_ec7da09f_4_k_cu_f5487204_36574cuda3std6ranges3__45__cpo9iter_moveE,@object
	.size		_ZN39_INTERNAL_ec7da09f_4_k_cu_f5487204_36574cuda3std6ranges3__45__cpo9iter_moveE,(_ZN39_INTERNAL_ec7da09f_4_k_cu_f5487204_36574cuda3std3__45__cpo5beginE - _ZN39_INTERNAL_ec7da09f_4_k_cu_f5487204_36574cuda3std6ranges3__45__cpo9iter_moveE)
_ZN39_INTERNAL_ec7da09f_4_k_cu_f5487204_36574cuda3std6ranges3__45__cpo9iter_moveE:
	.zero		1
	.type		_ZN39_INTERNAL_ec7da09f_4_k_cu_f5487204_36574cuda3std3__45__cpo5beginE,@object
	.size		_ZN39_INTERNAL_ec7da09f_4_k_cu_f5487204_36574cuda3std3__45__cpo5beginE,(_ZN39_INTERNAL_ec7da09f_4_k_cu_f5487204_36574cuda3std3__441_GLOBAL__N__ec7da09f_4_k_cu_f5487204_36576ignoreE - _ZN39_INTERNAL_ec7da09f_4_k_cu_f5487204_36574cuda3std3__45__cpo5beginE)
_ZN39_INTERNAL_ec7da09f_4_k_cu_f5487204_36574cuda3std3__45__cpo5beginE:
	.zero		1
	.type		_ZN39_INTERNAL_ec7da09f_4_k_cu_f5487204_36574cuda3std3__441_GLOBAL__N__ec7da09f_4_k_cu_f5487204_36576ignoreE,@object
	.size		_ZN39_INTERNAL_ec7da09f_4_k_cu_f5487204_36574cuda3std3__441_GLOBAL__N__ec7da09f_4_k_cu_f5487204_36576ignoreE,(_ZN39_INTERNAL_ec7da09f_4_k_cu_f5487204_36574cute7productE - _ZN39_INTERNAL_ec7da09f_4_k_cu_f5487204_36574cuda3std3__441_GLOBAL__N__ec7da09f_4_k_cu_f5487204_36576ignoreE)
_ZN39_INTERNAL_ec7da09f_4_k_cu_f5487204_36574cuda3std3__441_GLOBAL__N__ec7da09f_4_k_cu_f5487204_36576ignoreE:
	.zero		1
	.type		_ZN39_INTERNAL_ec7da09f_4_k_cu_f5487204_36574cute7productE,@object
	.size		_ZN39_INTERNAL_ec7da09f_4_k_cu_f5487204_36574cute7productE,(_ZN39_INTERNAL_ec7da09f_4_k_cu_f5487204_36574cuda3std3__45__cpo3endE - _ZN39_INTERNAL_ec7da09f_4_k_cu_f5487204_36574cute7productE)
_ZN39_INTERNAL_ec7da09f_4_k_cu_f5487204_36574cute7productE:
	.zero		1
	.type		_ZN39_INTERNAL_ec7da09f_4_k_cu_f5487204_36574cuda3std3__45__cpo3endE,@object
	.size		_ZN39_INTERNAL_ec7da09f_4_k_cu_f5487204_36574cuda3std3__45__cpo3endE,(_ZN39_INTERNAL_ec7da09f_4_k_cu_f5487204_36574cuda3std3__419piecewise_constructE - _ZN39_INTERNAL_ec7da09f_4_k_cu_f5487204_36574cuda3std3__45__cpo3endE)
_ZN39_INTERNAL_ec7da09f_4_k_cu_f5487204_36574cuda3std3__45__cpo3endE:
	.zero		1
	.type		_ZN39_INTERNAL_ec7da09f_4_k_cu_f5487204_36574cuda3std3__419piecewise_constructE,@object
	.size		_ZN39_INTERNAL_ec7da09f_4_k_cu_f5487204_36574cuda3std3__419piecewise_constructE,(_ZN39_INTERNAL_ec7da09f_4_k_cu_f5487204_36574cuda3std3__45__cpo4cendE - _ZN39_INTERNAL_ec7da09f_4_k_cu_f5487204_36574cuda3std3__419piecewise_constructE)
_ZN39_INTERNAL_ec7da09f_4_k_cu_f5487204_36574cuda3std3__419piecewise_constructE:
	.zero		1
	.type		_ZN39_INTERNAL_ec7da09f_4_k_cu_f5487204_36574cuda3std3__45__cpo4cendE,@object
	.size		_ZN39_INTERNAL_ec7da09f_4_k_cu_f5487204_36574cuda3std3__45__cpo4cendE,(_ZN39_INTERNAL_ec7da09f_4_k_cu_f5487204_36574cuda3std6ranges3__45__cpo4swapE - _ZN39_INTERNAL_ec7da09f_4_k_cu_f5487204_36574cuda3std3__45__cpo4cendE)
_ZN39_INTERNAL_ec7da09f_4_k_cu_f5487204_36574cuda3std3__45__cpo4cendE:
	.zero		1
	.type		_ZN39_INTERNAL_ec7da09f_4_k_cu_f5487204_36574cuda3std6ranges3__45__cpo4swapE,@object
	.size		_ZN39_INTERNAL_ec7da09f_4_k_cu_f5487204_36574cuda3std6ranges3__45__cpo4swapE,(.L_10 - _ZN39_INTERNAL_ec7da09f_4_k_cu_f5487204_36574cuda3std6ranges3__45__cpo4swapE)
_ZN39_INTERNAL_ec7da09f_4_k_cu_f5487204_36574cuda3std6ranges3__45__cpo4swapE:
	.zero		1
.L_10:


//--------------------- .nv.constant0._ZN7cutlass13device_kernelINS_4gemm6kernel13GemmUniversalIN4cute5tupleIJiiiiEEENS1_10collective13CollectiveMmaINS1_35MainloopSm100TmaUmmaWarpSpecializedILi2ELi2ELi4ENS5_IJNS4_1CILi2EEENSA_ILi1EEESC_EEEEENS5_IJNSA_ILi256EEENSA_ILi96EEESF_EEENS_6half_tENS5_IJlSC_lEEESI_SJ_NS4_8TiledMMAINS4_8MMA_AtomIJNS4_26SM100_MMA_F16BF16_2x1SM_SSISI_SI_fLi256ELi96ELNS4_4UMMA5MajorE0ELSO_0ELNSN_7ScaleInE0ELSP_0EEEEEENS4_6LayoutINS5_IJSC_SC_SC_EEENS5_IJNSA_ILi0EEESU_SU_EEEEENS5_IJNS4_10UnderscoreESX_SX_EEEEENS4_18SM100_TMA_2SM_LOADENS4_14ComposedLayoutINS4_7SwizzleILi3ELi4ELi3EEENS4_18smem_ptr_flag_bitsILi16EEENSS_INS5_IJNSA_ILi8EEENSA_ILi64EEEEEENS5_IJS17_SC_EEEEEEEvNS4_8identityES10_S1B_vS1C_EENS_8epilogue10collective18CollectiveEpilogueINS1E_23Sm100TmaWarpSpecializedILi3ELi2ELi32ELb1ELb0EEEJNS5_IJNSA_ILi128EEESG_SF_EEENS5_IJNSS_IS1J_SC_EENSS_INSA_ILi32EEESC_EEEEESI_SJ_SI_SJ_NS1E_6fusion15FusionCallbacksIS1I_NS1P_17LinearCombinationISI_fSI_fLNS_15FloatRoundStyleE2EEES1K_S1O_JEEENS4_5SM1004TMEM4LOAD26SM100_TMEM_LOAD_32dp32b32xENS4_13SM90_TMA_LOADENS11_INS12_ILi2ELi4ELi3EEES15_NSS_INS5_IJS16_S1M_EEENS5_IJS1M_SC_EEEEEEENS4_39AutoVectorizingCopyWithAssumedAlignmentILi128EEENS4_14SM90_TMA_STOREES24_S26_S26_EEEvvEEEEvNT_6ParamsE --------------------------
	.section	.nv.constant0._ZN7cutlass13device_kernelINS_4gemm6kernel13GemmUniversalIN4cute5tupleIJiiiiEEENS1_10collective13CollectiveMmaINS1_35MainloopSm100TmaUmmaWarpSpecializedILi2ELi2ELi4ENS5_IJNS4_1CILi2EEENSA_ILi1EEESC_EEEEENS5_IJNSA_ILi256EEENSA_ILi96EEESF_EEENS_6half_tENS5_IJlSC_lEEESI_SJ_NS4_8TiledMMAINS4_8MMA_AtomIJNS4_26SM100_MMA_F16BF16_2x1SM_SSISI_SI_fLi256ELi96ELNS4_4UMMA5MajorE0ELSO_0ELNSN_7ScaleInE0ELSP_0EEEEEENS4_6LayoutINS5_IJSC_SC_SC_EEENS5_IJNSA_ILi0EEESU_SU_EEEEENS5_IJNS4_10UnderscoreESX_SX_EEEEENS4_18SM100_TMA_2SM_LOADENS4_14ComposedLayoutINS4_7SwizzleILi3ELi4ELi3EEENS4_18smem_ptr_flag_bitsILi16EEENSS_INS5_IJNSA_ILi8EEENSA_ILi64EEEEEENS5_IJS17_SC_EEEEEEEvNS4_8identityES10_S1B_vS1C_EENS_8epilogue10collective18CollectiveEpilogueINS1E_23Sm100TmaWarpSpecializedILi3ELi2ELi32ELb1ELb0EEEJNS5_IJNSA_ILi128EEESG_SF_EEENS5_IJNSS_IS1J_SC_EENSS_INSA_ILi32EEESC_EEEEESI_SJ_SI_SJ_NS1E_6fusion15FusionCallbacksIS1I_NS1P_17LinearCombinationISI_fSI_fLNS_15FloatRoundStyleE2EEES1K_S1O_JEEENS4_5SM1004TMEM4LOAD26SM100_TMEM_LOAD_32dp32b32xENS4_13SM90_TMA_LOADENS11_INS12_ILi2ELi4ELi3EEES15_NSS_INS5_IJS16_S1M_EEENS5_IJS1M_SC_EEEEEEENS4_39AutoVectorizingCopyWithAssumedAlignmentILi128EEENS4_14SM90_TMA_STOREES24_S26_S26_EEEvvEEEEvNT_6ParamsE,"a",@progbits
	.sectionflags	@""
	.align	4
.nv.constant0._ZN7cutlass13device_kernelINS_4gemm6kernel13GemmUniversalIN4cute5tupleIJiiiiEEENS1_10collective13CollectiveMmaINS1_35MainloopSm100TmaUmmaWarpSpecializedILi2ELi2ELi4ENS5_IJNS4_1CILi2EEENSA_ILi1EEESC_EEEEENS5_IJNSA_ILi256EEENSA_ILi96EEESF_EEENS_6half_tENS5_IJlSC_lEEESI_SJ_NS4_8TiledMMAINS4_8MMA_AtomIJNS4_26SM100_MMA_F16BF16_2x1SM_SSISI_SI_fLi256ELi96ELNS4_4UMMA5MajorE0ELSO_0ELNSN_7ScaleInE0ELSP_0EEEEEENS4_6LayoutINS5_IJSC_SC_SC_EEENS5_IJNSA_ILi0EEESU_SU_EEEEENS5_IJNS4_10UnderscoreESX_SX_EEEEENS4_18SM100_TMA_2SM_LOADENS4_14ComposedLayoutINS4_7SwizzleILi3ELi4ELi3EEENS4_18smem_ptr_flag_bitsILi16EEENSS_INS5_IJNSA_ILi8EEENSA_ILi64EEEEEENS5_IJS17_SC_EEEEEEEvNS4_8identityES10_S1B_vS1C_EENS_8epilogue10collective18CollectiveEpilogueINS1E_23Sm100TmaWarpSpecializedILi3ELi2ELi32ELb1ELb0EEEJNS5_IJNSA_ILi128EEESG_SF_EEENS5_IJNSS_IS1J_SC_EENSS_INSA_ILi32EEESC_EEEEESI_SJ_SI_SJ_NS1E_6fusion15FusionCallbacksIS1I_NS1P_17LinearCombinationISI_fSI_fLNS_15FloatRoundStyleE2EEES1K_S1O_JEEENS4_5SM1004TMEM4LOAD26SM100_TMEM_LOAD_32dp32b32xENS4_13SM90_TMA_LOADENS11_INS12_ILi2ELi4ELi3EEES15_NSS_INS5_IJS16_S1M_EEENS5_IJS1M_SC_EEEEEEENS4_39AutoVectorizingCopyWithAssumedAlignmentILi128EEENS4_14SM90_TMA_STOREES24_S26_S26_EEEvvEEEEvNT_6ParamsE:
	.zero		2944


//--------------------- SYMBOLS --------------------------

	.type		.nv.reservedSmem.offset0,@object
	.size		.nv.reservedSmem.offset0,0x4
	.type		.nv.reservedSmem.cap,@object
	.size		.nv.reservedSmem.cap,0x4
	.type		__assertfail,@function
